// auto-generated by cutlass_sweep.gemm — config: {"arch": "sm_90", "cluster_m": 1, "cluster_n": 1, "dtype": "fp16", "dtype_b": "fp16", "layout": "nt", "stages": 0, "tile_k": 32, "tile_m": 192, "tile_n": 16}
#include "cutlass/cutlass.h"
#include "cutlass/gemm/collective/collective_builder.hpp"
#include "cutlass/gemm/device/gemm_universal_adapter.h"
#include "cutlass/gemm/kernel/gemm_universal.hpp"
#include "cutlass/epilogue/collective/collective_builder.hpp"

using ElemA = cutlass::half_t;
using ElemB = cutlass::half_t;
using ElemCD = cutlass::half_t;
using Acc  = float;
using TileShape    = cute::Shape<cute::_192, cute::_16, cute::_32>;
using ClusterShape = cute::Shape<cute::_1, cute::_1, cute::_1>;

using CollectiveEpilogue = typename cutlass::epilogue::collective::CollectiveBuilder<
    cutlass::arch::Sm90, cutlass::arch::OpClassTensorOp,
    TileShape, ClusterShape,
    cutlass::epilogue::collective::EpilogueTileAuto,
    Acc, Acc,
    ElemCD, cutlass::layout::RowMajor, 128 / cutlass::sizeof_bits<ElemCD>::value,
    ElemCD, cutlass::layout::RowMajor, 128 / cutlass::sizeof_bits<ElemCD>::value,
    cutlass::epilogue::collective::EpilogueScheduleAuto
  >::CollectiveOp;

using CollectiveMainloop = typename cutlass::gemm::collective::CollectiveBuilder<
    cutlass::arch::Sm90, cutlass::arch::OpClassTensorOp,
    ElemA, cutlass::layout::RowMajor, 128 / cutlass::sizeof_bits<ElemA>::value,
    ElemB, cutlass::layout::ColumnMajor, 128 / cutlass::sizeof_bits<ElemB>::value,
    Acc,
    TileShape, ClusterShape,
    cutlass::gemm::collective::StageCountAutoCarveout<static_cast<int>(sizeof(typename CollectiveEpilogue::SharedStorage))>,
    cutlass::gemm::collective::KernelScheduleAuto
  >::CollectiveOp;

using GemmKernel = cutlass::gemm::kernel::GemmUniversal<
    cute::Shape<int,int,int,int>,
    CollectiveMainloop,
    CollectiveEpilogue
>;
using Gemm = cutlass::gemm::device::GemmUniversalAdapter<GemmKernel>;

// Force the device kernel symbol into the cubin without needing a host main.
auto* _anchor = &cutlass::device_kernel<GemmKernel>;


// ===== COMPILED SASS (sm_90a) =====

	.target	sm_90a

	.elftype	@"ET_EXEC"


//--------------------- .note.nv.tkinfo           --------------------------
	.section	.note.nv.tkinfo,"",@"SHT_NOTE"
	.sectionflags	@"SHF_NOTE_NV_TKINFO"
	.tkinfo
        /*0018*/ 	.word	0x00000002
        /*0030*/ 	.string	""
        /*0030*/ 	.string	"ptxas"
        /*0030*/ 	.string	"Cuda compilation tools, release 13.0, V13.0.88"
        /*0030*/ 	.string	"Build cuda_13.0.r13.0/compiler.36424714_0"
        /*0030*/ 	.string	"-arch sm_90a -m 64 "



//--------------------- .note.nv.cuinfo           --------------------------
	.section	.note.nv.cuinfo,"",@"SHT_NOTE"
	.sectionflags	@"SHF_NOTE_NV_CUINFO"
        /*0018*/ 	.short	0x0002
        /*001a*/ 	.short	0x005a
        /*001c*/ 	.short	0x0082
	.zero		2


//--------------------- .nv.info                  --------------------------
	.section	.nv.info,"",@"SHT_CUDA_INFO"
	.align	4


	//----- nvinfo : EIATTR_REGCOUNT
	.align		4
        /*0000*/ 	.byte	0x04, 0x2f
        /*0002*/ 	.short	(.L_15 - .L_14)
	.align		4
.L_14:
        /*0004*/ 	.word	index@(_ZN7cutlass13device_kernelINS_4gemm6kernel13GemmUniversalIN4cute5tupleIJiiiiEEENS1_10collective13CollectiveMmaINS1_34MainloopSm90TmaGmmaWarpSpecializedILi17ENS5_IJNS4_1CILi1EEESB_SB_EEENS1_35KernelTmaWarpSpecializedCooperativeEEENS5_IJNSA_ILi192EEENSA_ILi16EEENSA_ILi32EEEEEENS_6half_tENS5_IJlSB_lEEESJ_SK_NS4_8TiledMMAINS4_8MMA_AtomIJNS4_4SM904GMMA25MMA_64x16x16_F32F16F16_SSILNSO_5MajorE0ELSQ_0ELNSO_7ScaleInE1ELSR_1EEEEEENS4_6LayoutINS5_IJNSA_ILi2EEESB_SB_EEENS5_IJSB_NSA_ILi0EEESX_EEEEENS5_IJNS4_10UnderscoreES10_S10_EEEEENS4_13SM90_TMA_LOADENS4_14ComposedLayoutINS4_7SwizzleILi2ELi4ELi3EEENS4_18smem_ptr_flag_bitsILi16EEENSU_INS5_IJNSA_ILi8EEESH_EEENS5_IJSH_SB_EEEEEEEvNS4_8identityES13_S1D_vS1E_EENS_8epilogue10collective6detail29Sm90TmaWarpSpecializedAdapterINS1H_15DefaultEpilogueISJ_SK_SK_NS1G_6thread17LinearCombinationISJ_Li1EffLNS1L_9ScaleType4KindE0ELNS_15FloatRoundStyleE2ESJ_EENS1_15EpilogueDefaultEEEEEvvEEEEvNT_6ParamsE)
        /*0008*/ 	.word	0x000000a8


	//----- nvinfo : EIATTR_FRAME_SIZE
	.align		4
.L_15:
        /*000c*/ 	.byte	0x04, 0x11
        /*000e*/ 	.short	(.L_17 - .L_16)
	.align		4
.L_16:
        /*0010*/ 	.word	index@(_ZN7cutlass13device_kernelINS_4gemm6kernel13GemmUniversalIN4cute5tupleIJiiiiEEENS1_10collective13CollectiveMmaINS1_34MainloopSm90TmaGmmaWarpSpecializedILi17ENS5_IJNS4_1CILi1EEESB_SB_EEENS1_35KernelTmaWarpSpecializedCooperativeEEENS5_IJNSA_ILi192EEENSA_ILi16EEENSA_ILi32EEEEEENS_6half_tENS5_IJlSB_lEEESJ_SK_NS4_8TiledMMAINS4_8MMA_AtomIJNS4_4SM904GMMA25MMA_64x16x16_F32F16F16_SSILNSO_5MajorE0ELSQ_0ELNSO_7ScaleInE1ELSR_1EEEEEENS4_6LayoutINS5_IJNSA_ILi2EEESB_SB_EEENS5_IJSB_NSA_ILi0EEESX_EEEEENS5_IJNS4_10UnderscoreES10_S10_EEEEENS4_13SM90_TMA_LOADENS4_14ComposedLayoutINS4_7SwizzleILi2ELi4ELi3EEENS4_18smem_ptr_flag_bitsILi16EEENSU_INS5_IJNSA_ILi8EEESH_EEENS5_IJSH_SB_EEEEEEEvNS4_8identityES13_S1D_vS1E_EENS_8epilogue10collective6detail29Sm90TmaWarpSpecializedAdapterINS1H_15DefaultEpilogueISJ_SK_SK_NS1G_6thread17LinearCombinationISJ_Li1EffLNS1L_9ScaleType4KindE0ELNS_15FloatRoundStyleE2ESJ_EENS1_15EpilogueDefaultEEEEEvvEEEEvNT_6ParamsE)
        /*0014*/ 	.word	0x00000000


	//----- nvinfo : EIATTR_MIN_STACK_SIZE
	.align		4
.L_17:
        /*0018*/ 	.byte	0x04, 0x12
        /*001a*/ 	.short	(.L_19 - .L_18)
	.align		4
.L_18:
        /*001c*/ 	.word	index@(_ZN7cutlass13device_kernelINS_4gemm6kernel13GemmUniversalIN4cute5tupleIJiiiiEEENS1_10collective13CollectiveMmaINS1_34MainloopSm90TmaGmmaWarpSpecializedILi17ENS5_IJNS4_1CILi1EEESB_SB_EEENS1_35KernelTmaWarpSpecializedCooperativeEEENS5_IJNSA_ILi192EEENSA_ILi16EEENSA_ILi32EEEEEENS_6half_tENS5_IJlSB_lEEESJ_SK_NS4_8TiledMMAINS4_8MMA_AtomIJNS4_4SM904GMMA25MMA_64x16x16_F32F16F16_SSILNSO_5MajorE0ELSQ_0ELNSO_7ScaleInE1ELSR_1EEEEEENS4_6LayoutINS5_IJNSA_ILi2EEESB_SB_EEENS5_IJSB_NSA_ILi0EEESX_EEEEENS5_IJNS4_10UnderscoreES10_S10_EEEEENS4_13SM90_TMA_LOADENS4_14ComposedLayoutINS4_7SwizzleILi2ELi4ELi3EEENS4_18smem_ptr_flag_bitsILi16EEENSU_INS5_IJNSA_ILi8EEESH_EEENS5_IJSH_SB_EEEEEEEvNS4_8identityES13_S1D_vS1E_EENS_8epilogue10collective6detail29Sm90TmaWarpSpecializedAdapterINS1H_15DefaultEpilogueISJ_SK_SK_NS1G_6thread17LinearCombinationISJ_Li1EffLNS1L_9ScaleType4KindE0ELNS_15FloatRoundStyleE2ESJ_EENS1_15EpilogueDefaultEEEEEvvEEEEvNT_6ParamsE)
        /*0020*/ 	.word	0x00000000
.L_19:


//--------------------- .nv.compat                --------------------------
	.section	.nv.compat,"",@"SHT_CUDA_COMPAT_INFO"
	.align	4
        /*0000*/ 	.byte	0x02, 0x09, 0x01, 0x00, 0x02, 0x02, 0x04, 0x00, 0x02, 0x05, 0x05, 0x00, 0x03, 0x07, 0x01, 0x01
        /*0010*/ 	.byte	0x02, 0x03, 0x01, 0x00, 0x02, 0x06, 0x01, 0x00, 0x04, 0x0b, 0x08, 0x00, 0x00, 0x00, 0x00, 0x00
        /*0020*/ 	.byte	0x00, 0x00, 0x00, 0x00


//--------------------- .nv.info._ZN7cutlass13device_kernelINS_4gemm6kernel13GemmUniversalIN4cute5tupleIJiiiiEEENS1_10collective13CollectiveMmaINS1_34MainloopSm90TmaGmmaWarpSpecializedILi17ENS5_IJNS4_1CILi1EEESB_SB_EEENS1_35KernelTmaWarpSpecializedCooperativeEEENS5_IJNSA_ILi192EEENSA_ILi16EEENSA_ILi32EEEEEENS_6half_tENS5_IJlSB_lEEESJ_SK_NS4_8TiledMMAINS4_8MMA_AtomIJNS4_4SM904GMMA25MMA_64x16x16_F32F16F16_SSILNSO_5MajorE0ELSQ_0ELNSO_7ScaleInE1ELSR_1EEEEEENS4_6LayoutINS5_IJNSA_ILi2EEESB_SB_EEENS5_IJSB_NSA_ILi0EEESX_EEEEENS5_IJNS4_10UnderscoreES10_S10_EEEEENS4_13SM90_TMA_LOADENS4_14ComposedLayoutINS4_7SwizzleILi2ELi4ELi3EEENS4_18smem_ptr_flag_bitsILi16EEENSU_INS5_IJNSA_ILi8EEESH_EEENS5_IJSH_SB_EEEEEEEvNS4_8identityES13_S1D_vS1E_EENS_8epilogue10collective6detail29Sm90TmaWarpSpecializedAdapterINS1H_15DefaultEpilogueISJ_SK_SK_NS1G_6thread17LinearCombinationISJ_Li1EffLNS1L_9ScaleType4KindE0ELNS_15FloatRoundStyleE2ESJ_EENS1_15EpilogueDefaultEEEEEvvEEEEvNT_6ParamsE --------------------------
	.section	.nv.info._ZN7cutlass13device_kernelINS_4gemm6kernel13GemmUniversalIN4cute5tupleIJiiiiEEENS1_10collective13CollectiveMmaINS1_34MainloopSm90TmaGmmaWarpSpecializedILi17ENS5_IJNS4_1CILi1EEESB_SB_EEENS1_35KernelTmaWarpSpecializedCooperativeEEENS5_IJNSA_ILi192EEENSA_ILi16EEENSA_ILi32EEEEEENS_6half_tENS5_IJlSB_lEEESJ_SK_NS4_8TiledMMAINS4_8MMA_AtomIJNS4_4SM904GMMA25MMA_64x16x16_F32F16F16_SSILNSO_5MajorE0ELSQ_0ELNSO_7ScaleInE1ELSR_1EEEEEENS4_6LayoutINS5_IJNSA_ILi2EEESB_SB_EEENS5_IJSB_NSA_ILi0EEESX_EEEEENS5_IJNS4_10UnderscoreES10_S10_EEEEENS4_13SM90_TMA_LOADENS4_14ComposedLayoutINS4_7SwizzleILi2ELi4ELi3EEENS4_18smem_ptr_flag_bitsILi16EEENSU_INS5_IJNSA_ILi8EEESH_EEENS5_IJSH_SB_EEEEEEEvNS4_8identityES13_S1D_vS1E_EENS_8epilogue10collective6detail29Sm90TmaWarpSpecializedAdapterINS1H_15DefaultEpilogueISJ_SK_SK_NS1G_6thread17LinearCombinationISJ_Li1EffLNS1L_9ScaleType4KindE0ELNS_15FloatRoundStyleE2ESJ_EENS1_15EpilogueDefaultEEEEEvvEEEEvNT_6ParamsE,"",@"SHT_CUDA_INFO"
	.sectionflags	@""
	.align	4


	//----- nvinfo : EIATTR_CUDA_API_VERSION
	.align		4
        /*0000*/ 	.byte	0x04, 0x37
        /*0002*/ 	.short	(.L_21 - .L_20)
.L_20:
        /*0004*/ 	.word	0x00000082


	//----- nvinfo : EIATTR_KPARAM_INFO
	.align		4
.L_21:
        /*0008*/ 	.byte	0x04, 0x17
        /*000a*/ 	.short	(.L_23 - .L_22)
.L_22:
        /*000c*/ 	.word	0x00000000
        /*0010*/ 	.short	0x0000
        /*0012*/ 	.short	0x0070
        /*0014*/ 	.byte	0x00, 0xf0, 0x01, 0x10


	//----- nvinfo : EIATTR_SPARSE_MMA_MASK
	.align		4
.L_23:
        /*0018*/ 	.byte	0x03, 0x50
        /*001a*/ 	.short	0x0000


	//----- nvinfo : EIATTR_MAXREG_COUNT
	.align		4
        /*001c*/ 	.byte	0x03, 0x1b
        /*001e*/ 	.short	0x00a8


	//----- nvinfo : EIATTR_NUM_BARRIERS
	.align		4
        /*0020*/ 	.byte	0x02, 0x4c
        /*0022*/ 	.byte	0x01
	.zero		1


	//----- nvinfo : EIATTR_EXTERNS
	.align		4
        /*0024*/ 	.byte	0x04, 0x0f
        /*0026*/ 	.short	(.L_25 - .L_24)


	//   ....[0]....
	.align		4
.L_24:
        /*0028*/ 	.word	index@(__assertfail)


	//----- nvinfo : EIATTR_MERCURY_ISA_VERSION
	.align		4
.L_25:
        /*002c*/ 	.byte	0x03, 0x5f
        /*002e*/ 	.short	0x0101


	//----- nvinfo : EIATTR_INT_WARP_WIDE_INSTR_OFFSETS
	.align		4
        /*0030*/ 	.byte	0x04, 0x31
        /*0032*/ 	.short	(.L_27 - .L_26)


	//   ....[0]....
.L_26:
        /*0034*/ 	.word	0x000005a0


	//   ....[1]....
        /*0038*/ 	.word	0x000005b0


	//   ....[2]....
        /*003c*/ 	.word	0x000006a0


	//----- nvinfo : EIATTR_COOP_GROUP_MASK_REGIDS
	.align		4
.L_27:
        /*0040*/ 	.byte	0x04, 0x29
        /*0042*/ 	.short	(.L_29 - .L_28)


	//   ....[0]....
.L_28:
        /*0044*/ 	.word	0xffffffff


	//   ....[1]....
        /*0048*/ 	.word	0xffffffff


	//   ....[2]....
        /*004c*/ 	.word	0xffffffff


	//   ....[3]....
        /*0050*/ 	.word	0xffffffff


	//   ....[4]....
        /*0054*/ 	.word	0xffffffff


	//----- nvinfo : EIATTR_COOP_GROUP_INSTR_OFFSETS
	.align		4
.L_29:
        /*0058*/ 	.byte	0x04, 0x28
        /*005a*/ 	.short	(.L_31 - .L_30)


	//   ....[0]....
.L_30:
        /*005c*/ 	.word	0x00000060


	//   ....[1]....
        /*0060*/ 	.word	0x00000070


	//   ....[2]....
        /*0064*/ 	.word	0x00000130


	//   ....[3]....
        /*0068*/ 	.word	0x00000490


	//   ....[4]....
        /*006c*/ 	.word	0x00001170


	//----- nvinfo : EIATTR_REG_RECONFIG
	.align		4
.L_31:
        /*0070*/ 	.byte	0x01, 0x54
	.zero		2


	//----- nvinfo : EIATTR_SYSCALL_OFFSETS
	.align		4
        /*0074*/ 	.byte	0x04, 0x46
        /*0076*/ 	.short	(.L_33 - .L_32)


	//   ....[0]....
.L_32:
        /*0078*/ 	.word	0x00001340


	//----- nvinfo : EIATTR_MBARRIER_INSTR_OFFSETS
	.align		4
.L_33:
        /*007c*/ 	.byte	0x04, 0x39
        /*007e*/ 	.short	(.L_35 - .L_34)


	//   ....[0]....
.L_34:
        /*0080*/ 	.word	0x00000250
        /*0084*/ 	.word	0x000000ff
        /*0088*/ 	.word	0x00000000
        /*008c*/ 	.short	0x0100
        /*008e*/ 	.byte	0x08
	.zero		1


	//   ....[1]....
        /*0090*/ 	.word	0x00000260
        /*0094*/ 	.word	0x000000ff
        /*0098*/ 	.word	0x00000088
        /*009c*/ 	.short	0x0100
        /*009e*/ 	.byte	0x08
	.zero		1


	//   ....[2]....
        /*00a0*/ 	.word	0x00000270
        /*00a4*/ 	.word	0x000000ff
        /*00a8*/ 	.word	0x00000008
        /*00ac*/ 	.short	0x0100
        /*00ae*/ 	.byte	0x08
	.zero		1


	//   ....[3]....
        /*00b0*/ 	.word	0x00000280
        /*00b4*/ 	.word	0x000000ff
        /*00b8*/ 	.word	0x00000090
        /*00bc*/ 	.short	0x0100
        /*00be*/ 	.byte	0x08
	.zero		1


	//   ....[4]....
        /*00c0*/ 	.word	0x00000290
        /*00c4*/ 	.word	0x000000ff
        /*00c8*/ 	.word	0x00000010
        /*00cc*/ 	.short	0x0100
        /*00ce*/ 	.byte	0x08
	.zero		1


	//   ....[5]....
        /*00d0*/ 	.word	0x000002a0
        /*00d4*/ 	.word	0x000000ff
        /*00d8*/ 	.word	0x00000098
        /*00dc*/ 	.short	0x0100
        /*00de*/ 	.byte	0x08
	.zero		1


	//   ....[6]....
        /*00e0*/ 	.word	0x000002b0
        /*00e4*/ 	.word	0x000000ff
        /*00e8*/ 	.word	0x00000018
        /*00ec*/ 	.short	0x0100
        /*00ee*/ 	.byte	0x08
	.zero		1


	//   ....[7]....
        /*00f0*/ 	.word	0x000002c0
        /*00f4*/ 	.word	0x000000ff
        /*00f8*/ 	.word	0x000000a0
        /*00fc*/ 	.short	0x0100
        /*00fe*/ 	.byte	0x08
	.zero		1


	//   ....[8]....
        /*0100*/ 	.word	0x000002d0
        /*0104*/ 	.word	0x000000ff
        /*0108*/ 	.word	0x00000020
        /*010c*/ 	.short	0x0100
        /*010e*/ 	.byte	0x08
	.zero		1


	//   ....[9]....
        /*0110*/ 	.word	0x000002e0
        /*0114*/ 	.word	0x000000ff
        /*0118*/ 	.word	0x000000a8
        /*011c*/ 	.short	0x0100
        /*011e*/ 	.byte	0x08
	.zero		1


	//   ....[10]....
        /*0120*/ 	.word	0x000002f0
        /*0124*/ 	.word	0x000000ff
        /*0128*/ 	.word	0x00000028
        /*012c*/ 	.short	0x0100
        /*012e*/ 	.byte	0x08
	.zero		1


	//   ....[11]....
        /*0130*/ 	.word	0x00000300
        /*0134*/ 	.word	0x000000ff
        /*0138*/ 	.word	0x000000b0
        /*013c*/ 	.short	0x0100
        /*013e*/ 	.byte	0x08
	.zero		1


	//   ....[12]....
        /*0140*/ 	.word	0x00000310
        /*0144*/ 	.word	0x000000ff
        /*0148*/ 	.word	0x00000030
        /*014c*/ 	.short	0x0100
        /*014e*/ 	.byte	0x08
	.zero		1


	//   ....[13]....
        /*0150*/ 	.word	0x00000320
        /*0154*/ 	.word	0x000000ff
        /*0158*/ 	.word	0x000000b8
        /*015c*/ 	.short	0x0100
        /*015e*/ 	.byte	0x08
	.zero		1


	//   ....[14]....
        /*0160*/ 	.word	0x00000330
        /*0164*/ 	.word	0x000000ff
        /*0168*/ 	.word	0x00000038
        /*016c*/ 	.short	0x0100
        /*016e*/ 	.byte	0x08
	.zero		1


	//   ....[15]....
        /*0170*/ 	.word	0x00000340
        /*0174*/ 	.word	0x000000ff
        /*0178*/ 	.word	0x000000c0
        /*017c*/ 	.short	0x0100
        /*017e*/ 	.byte	0x08
	.zero		1


	//   ....[16]....
        /*0180*/ 	.word	0x00000350
        /*0184*/ 	.word	0x000000ff
        /*0188*/ 	.word	0x00000040
        /*018c*/ 	.short	0x0100
        /*018e*/ 	.byte	0x08
	.zero		1


	//   ....[17]....
        /*0190*/ 	.word	0x00000360
        /*0194*/ 	.word	0x000000ff
        /*0198*/ 	.word	0x000000c8
        /*019c*/ 	.short	0x0100
        /*019e*/ 	.byte	0x08
	.zero		1


	//   ....[18]....
        /*01a0*/ 	.word	0x00000370
        /*01a4*/ 	.word	0x000000ff
        /*01a8*/ 	.word	0x00000048
        /*01ac*/ 	.short	0x0100
        /*01ae*/ 	.byte	0x08
	.zero		1


	//   ....[19]....
        /*01b0*/ 	.word	0x00000380
        /*01b4*/ 	.word	0x000000ff
        /*01b8*/ 	.word	0x000000d0
        /*01bc*/ 	.short	0x0100
        /*01be*/ 	.byte	0x08
	.zero		1


	//   ....[20]....
        /*01c0*/ 	.word	0x00000390
        /*01c4*/ 	.word	0x000000ff
        /*01c8*/ 	.word	0x00000050
        /*01cc*/ 	.short	0x0100
        /*01ce*/ 	.byte	0x08
	.zero		1


	//   ....[21]....
        /*01d0*/ 	.word	0x000003a0
        /*01d4*/ 	.word	0x000000ff
        /*01d8*/ 	.word	0x000000d8
        /*01dc*/ 	.short	0x0100
        /*01de*/ 	.byte	0x08
	.zero		1


	//   ....[22]....
        /*01e0*/ 	.word	0x000003b0
        /*01e4*/ 	.word	0x000000ff
        /*01e8*/ 	.word	0x00000058
        /*01ec*/ 	.short	0x0100
        /*01ee*/ 	.byte	0x08
	.zero		1


	//   ....[23]....
        /*01f0*/ 	.word	0x000003c0
        /*01f4*/ 	.word	0x000000ff
        /*01f8*/ 	.word	0x000000e0
        /*01fc*/ 	.short	0x0100
        /*01fe*/ 	.byte	0x08
	.zero		1


	//   ....[24]....
        /*0200*/ 	.word	0x000003d0
        /*0204*/ 	.word	0x000000ff
        /*0208*/ 	.word	0x00000060
        /*020c*/ 	.short	0x0100
        /*020e*/ 	.byte	0x08
	.zero		1


	//   ....[25]....
        /*0210*/ 	.word	0x000003e0
        /*0214*/ 	.word	0x000000ff
        /*0218*/ 	.word	0x000000e8
        /*021c*/ 	.short	0x0100
        /*021e*/ 	.byte	0x08
	.zero		1


	//   ....[26]....
        /*0220*/ 	.word	0x000003f0
        /*0224*/ 	.word	0x000000ff
        /*0228*/ 	.word	0x00000068
        /*022c*/ 	.short	0x0100
        /*022e*/ 	.byte	0x08
	.zero		1


	//   ....[27]....
        /*0230*/ 	.word	0x00000400
        /*0234*/ 	.word	0x000000ff
        /*0238*/ 	.word	0x000000f0
        /*023c*/ 	.short	0x0100
        /*023e*/ 	.byte	0x08
	.zero		1


	//   ....[28]....
        /*0240*/ 	.word	0x00000410
        /*0244*/ 	.word	0x000000ff
        /*0248*/ 	.word	0x00000070
        /*024c*/ 	.short	0x0100
        /*024e*/ 	.byte	0x08
	.zero		1


	//   ....[29]....
        /*0250*/ 	.word	0x00000420
        /*0254*/ 	.word	0x000000ff
        /*0258*/ 	.word	0x000000f8
        /*025c*/ 	.short	0x0100
        /*025e*/ 	.byte	0x08
	.zero		1


	//   ....[30]....
        /*0260*/ 	.word	0x00000430
        /*0264*/ 	.word	0x000000ff
        /*0268*/ 	.word	0x00000078
        /*026c*/ 	.short	0x0100
        /*026e*/ 	.byte	0x08
	.zero		1


	//   ....[31]....
        /*0270*/ 	.word	0x00000440
        /*0274*/ 	.word	0x000000ff
        /*0278*/ 	.word	0x00000100
        /*027c*/ 	.short	0x0100
        /*027e*/ 	.byte	0x08
	.zero		1


	//   ....[32]....
        /*0280*/ 	.word	0x00000450
        /*0284*/ 	.word	0x000000ff
        /*0288*/ 	.word	0x00000080
        /*028c*/ 	.short	0x0100
        /*028e*/ 	.byte	0x08
	.zero		1


	//   ....[33]....
        /*0290*/ 	.word	0x00000460
        /*0294*/ 	.word	0x000000ff
        /*0298*/ 	.word	0x00000108
        /*029c*/ 	.short	0x0100
        /*029e*/ 	.byte	0x08
	.zero		1


	//   ....[34]....
        /*02a0*/ 	.word	0x00000710
        /*02a4*/ 	.word	0x000000ff
        /*02a8*/ 	.word	0x00000120
        /*02ac*/ 	.short	0x0100
        /*02ae*/ 	.byte	0x06
	.zero		1


	//   ....[35]....
        /*02b0*/ 	.word	0x00000770
        /*02b4*/ 	.word	0x000000ff
        /*02b8*/ 	.word	0x00000128
        /*02bc*/ 	.short	0x0100
        /*02be*/ 	.byte	0x06
	.zero		1


	//   ....[36]....
        /*02c0*/ 	.word	0x000013c0
        /*02c4*/ 	.word	0x00000003
        /*02c8*/ 	.word	0x00000000
        /*02cc*/ 	.short	0x010a
        /*02ce*/ 	.byte	0x3f
	.zero		1


	//   ....[37]....
        /*02d0*/ 	.word	0x00001400
        /*02d4*/ 	.word	0x00000003
        /*02d8*/ 	.word	0x00000000
        /*02dc*/ 	.short	0x010a
        /*02de*/ 	.byte	0x3f
	.zero		1


	//   ....[38]....
        /*02e0*/ 	.word	0x00001770
        /*02e4*/ 	.word	0x000000ff
        /*02e8*/ 	.word	0x00000000
        /*02ec*/ 	.short	0x010a
        /*02ee*/ 	.byte	0x07
	.zero		1


	//   ....[39]....
        /*02f0*/ 	.word	0x000017b0
        /*02f4*/ 	.word	0x000000ff
        /*02f8*/ 	.word	0x00000000
        /*02fc*/ 	.short	0x010a
        /*02fe*/ 	.byte	0x07
	.zero		1


	//   ....[40]....
        /*0300*/ 	.word	0x000019f0
        /*0304*/ 	.word	0x000000ff
        /*0308*/ 	.word	0x00000000
        /*030c*/ 	.short	0x0101
        /*030e*/ 	.byte	0x07
	.zero		1


	//   ....[41]....
        /*0310*/ 	.word	0x00001bf0
        /*0314*/ 	.word	0x000000ff
        /*0318*/ 	.word	0x00000000
        /*031c*/ 	.short	0x0101
        /*031e*/ 	.byte	0x06
	.zero		1


	//   ....[42]....
        /*0320*/ 	.word	0x000044e0
        /*0324*/ 	.word	0x0000000f
        /*0328*/ 	.word	0x00000088
        /*032c*/ 	.short	0x010a
        /*032e*/ 	.byte	0x3f
	.zero		1


	//   ....[43]....
        /*0330*/ 	.word	0x00004870
        /*0334*/ 	.word	0x00000003
        /*0338*/ 	.word	0x00000128
        /*033c*/ 	.short	0x0101
        /*033e*/ 	.byte	0x3f
	.zero		1


	//   ....[44]....
        /*0340*/ 	.word	0x00004fa0
        /*0344*/ 	.word	0x00000007
        /*0348*/ 	.word	0x00000000
        /*034c*/ 	.short	0x010a
        /*034e*/ 	.byte	0x3f
	.zero		1


	//   ....[45]....
        /*0350*/ 	.word	0x00005020
        /*0354*/ 	.word	0x00000008
        /*0358*/ 	.word	0x00000000
        /*035c*/ 	.short	0x010a
        /*035e*/ 	.byte	0x3f
	.zero		1


	//   ....[46]....
        /*0360*/ 	.word	0x000050b0
        /*0364*/ 	.word	0x00000009
        /*0368*/ 	.word	0x00000000
        /*036c*/ 	.short	0x010a
        /*036e*/ 	.byte	0x3f
	.zero		1


	//   ....[47]....
        /*0370*/ 	.word	0x00005140
        /*0374*/ 	.word	0x00000008
        /*0378*/ 	.word	0x00000000
        /*037c*/ 	.short	0x010a
        /*037e*/ 	.byte	0x3f
	.zero		1


	//   ....[48]....
        /*0380*/ 	.word	0x000051d0
        /*0384*/ 	.word	0x00000009
        /*0388*/ 	.word	0x00000000
        /*038c*/ 	.short	0x010a
        /*038e*/ 	.byte	0x3f
	.zero		1


	//   ....[49]....
        /*0390*/ 	.word	0x00005260
        /*0394*/ 	.word	0x00000008
        /*0398*/ 	.word	0x00000000
        /*039c*/ 	.short	0x010a
        /*039e*/ 	.byte	0x3f
	.zero		1


	//   ....[50]....
        /*03a0*/ 	.word	0x000052f0
        /*03a4*/ 	.word	0x00000009
        /*03a8*/ 	.word	0x00000000
        /*03ac*/ 	.short	0x010a
        /*03ae*/ 	.byte	0x3f
	.zero		1


	//   ....[51]....
        /*03b0*/ 	.word	0x00005380
        /*03b4*/ 	.word	0x00000008
        /*03b8*/ 	.word	0x00000000
        /*03bc*/ 	.short	0x010a
        /*03be*/ 	.byte	0x3f
	.zero		1


	//   ....[52]....
        /*03c0*/ 	.word	0x00005410
        /*03c4*/ 	.word	0x00000009
        /*03c8*/ 	.word	0x00000000
        /*03cc*/ 	.short	0x010a
        /*03ce*/ 	.byte	0x3f
	.zero		1


	//   ....[53]....
        /*03d0*/ 	.word	0x000054a0
        /*03d4*/ 	.word	0x00000008
        /*03d8*/ 	.word	0x00000000
        /*03dc*/ 	.short	0x010a
        /*03de*/ 	.byte	0x3f
	.zero		1


	//   ....[54]....
        /*03e0*/ 	.word	0x00005530
        /*03e4*/ 	.word	0x00000009
        /*03e8*/ 	.word	0x00000000
        /*03ec*/ 	.short	0x010a
        /*03ee*/ 	.byte	0x3f
	.zero		1


	//   ....[55]....
        /*03f0*/ 	.word	0x000055c0
        /*03f4*/ 	.word	0x00000008
        /*03f8*/ 	.word	0x00000000
        /*03fc*/ 	.short	0x010a
        /*03fe*/ 	.byte	0x3f
	.zero		1


	//   ....[56]....
        /*0400*/ 	.word	0x00005650
        /*0404*/ 	.word	0x00000009
        /*0408*/ 	.word	0x00000000
        /*040c*/ 	.short	0x010a
        /*040e*/ 	.byte	0x3f
	.zero		1


	//   ....[57]....
        /*0410*/ 	.word	0x000056e0
        /*0414*/ 	.word	0x00000008
        /*0418*/ 	.word	0x00000000
        /*041c*/ 	.short	0x010a
        /*041e*/ 	.byte	0x3f
	.zero		1


	//   ....[58]....
        /*0420*/ 	.word	0x00005770
        /*0424*/ 	.word	0x00000009
        /*0428*/ 	.word	0x00000000
        /*042c*/ 	.short	0x010a
        /*042e*/ 	.byte	0x3f
	.zero		1


	//   ....[59]....
        /*0430*/ 	.word	0x00005800
        /*0434*/ 	.word	0x00000006
        /*0438*/ 	.word	0x00000000
        /*043c*/ 	.short	0x010a
        /*043e*/ 	.byte	0x3f
	.zero		1


	//   ....[60]....
        /*0440*/ 	.word	0x00005890
        /*0444*/ 	.word	0x00000003
        /*0448*/ 	.word	0x00000000
        /*044c*/ 	.short	0x010a
        /*044e*/ 	.byte	0x3f
	.zero		1


	//   ....[61]....
        /*0450*/ 	.word	0x000058f0
        /*0454*/ 	.word	0x00000003
        /*0458*/ 	.word	0x00000000
        /*045c*/ 	.short	0x010a
        /*045e*/ 	.byte	0x3f
	.zero		1


	//   ....[62]....
        /*0460*/ 	.word	0x00005950
        /*0464*/ 	.word	0x00000004
        /*0468*/ 	.word	0x00000000
        /*046c*/ 	.short	0x010a
        /*046e*/ 	.byte	0x3f
	.zero		1


	//   ....[63]....
        /*0470*/ 	.word	0x00005a20
        /*0474*/ 	.word	0x0000000f
        /*0478*/ 	.word	0x00000088
        /*047c*/ 	.short	0x010a
        /*047e*/ 	.byte	0x3f
	.zero		1


	//   ....[64]....
        /*0480*/ 	.word	0x00005af0
        /*0484*/ 	.word	0x00000007
        /*0488*/ 	.word	0x00000000
        /*048c*/ 	.short	0x010a
        /*048e*/ 	.byte	0x3f
	.zero		1


	//   ....[65]....
        /*0490*/ 	.word	0x00005b40
        /*0494*/ 	.word	0x00000008
        /*0498*/ 	.word	0x00000000
        /*049c*/ 	.short	0x010a
        /*049e*/ 	.byte	0x3f
	.zero		1


	//   ....[66]....
        /*04a0*/ 	.word	0x00005b90
        /*04a4*/ 	.word	0x00000009
        /*04a8*/ 	.word	0x00000000
        /*04ac*/ 	.short	0x010a
        /*04ae*/ 	.byte	0x3f
	.zero		1


	//   ....[67]....
        /*04b0*/ 	.word	0x00005be0
        /*04b4*/ 	.word	0x00000008
        /*04b8*/ 	.word	0x00000000
        /*04bc*/ 	.short	0x010a
        /*04be*/ 	.byte	0x3f
	.zero		1


	//   ....[68]....
        /*04c0*/ 	.word	0x00005c30
        /*04c4*/ 	.word	0x00000009
        /*04c8*/ 	.word	0x00000000
        /*04cc*/ 	.short	0x010a
        /*04ce*/ 	.byte	0x3f
	.zero		1


	//   ....[69]....
        /*04d0*/ 	.word	0x00005c80
        /*04d4*/ 	.word	0x00000008
        /*04d8*/ 	.word	0x00000000
        /*04dc*/ 	.short	0x010a
        /*04de*/ 	.byte	0x3f
	.zero		1


	//   ....[70]....
        /*04e0*/ 	.word	0x00005cd0
        /*04e4*/ 	.word	0x00000009
        /*04e8*/ 	.word	0x00000000
        /*04ec*/ 	.short	0x010a
        /*04ee*/ 	.byte	0x3f
	.zero		1


	//   ....[71]....
        /*04f0*/ 	.word	0x00005d20
        /*04f4*/ 	.word	0x00000008
        /*04f8*/ 	.word	0x00000000
        /*04fc*/ 	.short	0x010a
        /*04fe*/ 	.byte	0x3f
	.zero		1


	//   ....[72]....
        /*0500*/ 	.word	0x00005d70
        /*0504*/ 	.word	0x00000009
        /*0508*/ 	.word	0x00000000
        /*050c*/ 	.short	0x010a
        /*050e*/ 	.byte	0x3f
	.zero		1


	//   ....[73]....
        /*0510*/ 	.word	0x00005dc0
        /*0514*/ 	.word	0x00000008
        /*0518*/ 	.word	0x00000000
        /*051c*/ 	.short	0x010a
        /*051e*/ 	.byte	0x3f
	.zero		1


	//   ....[74]....
        /*0520*/ 	.word	0x00005e10
        /*0524*/ 	.word	0x00000009
        /*0528*/ 	.word	0x00000000
        /*052c*/ 	.short	0x010a
        /*052e*/ 	.byte	0x3f
	.zero		1


	//   ....[75]....
        /*0530*/ 	.word	0x00005e60
        /*0534*/ 	.word	0x00000008
        /*0538*/ 	.word	0x00000000
        /*053c*/ 	.short	0x010a
        /*053e*/ 	.byte	0x3f
	.zero		1


	//   ....[76]....
        /*0540*/ 	.word	0x00005eb0
        /*0544*/ 	.word	0x00000009
        /*0548*/ 	.word	0x00000000
        /*054c*/ 	.short	0x010a
        /*054e*/ 	.byte	0x3f
	.zero		1


	//   ....[77]....
        /*0550*/ 	.word	0x00005f00
        /*0554*/ 	.word	0x00000008
        /*0558*/ 	.word	0x00000000
        /*055c*/ 	.short	0x010a
        /*055e*/ 	.byte	0x3f
	.zero		1


	//   ....[78]....
        /*0560*/ 	.word	0x00005f50
        /*0564*/ 	.word	0x00000009
        /*0568*/ 	.word	0x00000000
        /*056c*/ 	.short	0x010a
        /*056e*/ 	.byte	0x3f
	.zero		1


	//   ....[79]....
        /*0570*/ 	.word	0x00005fa0
        /*0574*/ 	.word	0x00000006
        /*0578*/ 	.word	0x00000000
        /*057c*/ 	.short	0x010a
        /*057e*/ 	.byte	0x3f
	.zero		1


	//----- nvinfo : EIATTR_NUM_MBARRIERS
	.align		4
.L_35:
        /*0580*/ 	.byte	0x03, 0x38
        /*0582*/ 	.short	0x0024


	//----- nvinfo : EIATTR_EXIT_INSTR_OFFSETS
	.align		4
        /*0584*/ 	.byte	0x04, 0x1c
        /*0586*/ 	.short	(.L_37 - .L_36)


	//   ....[0]....
.L_36:
        /*0588*/ 	.word	0x000007c0


	//   ....[1]....
        /*058c*/ 	.word	0x000010a0


	//   ....[2]....
        /*0590*/ 	.word	0x00003b30


	//   ....[3]....
        /*0594*/ 	.word	0x00004180


	//   ....[4]....
        /*0598*/ 	.word	0x000058e0


	//----- nvinfo : EIATTR_MAX_THREADS
	.align		4
.L_37:
        /*059c*/ 	.byte	0x04, 0x05
        /*059e*/ 	.short	(.L_39 - .L_38)
.L_38:
        /*05a0*/ 	.word	0x00000180
        /*05a4*/ 	.word	0x00000001
        /*05a8*/ 	.word	0x00000001


	//----- nvinfo : EIATTR_CRS_STACK_SIZE
	.align		4
.L_39:
        /*05ac*/ 	.byte	0x04, 0x1e
        /*05ae*/ 	.short	(.L_41 - .L_40)
.L_40:
        /*05b0*/ 	.word	0x00000000


	//----- nvinfo : EIATTR_CBANK_PARAM_SIZE
	.align		4
.L_41:
        /*05b4*/ 	.byte	0x03, 0x19
        /*05b6*/ 	.short	0x0470


	//----- nvinfo : EIATTR_PARAM_CBANK
	.align		4
        /*05b8*/ 	.byte	0x04, 0x0a
        /*05ba*/ 	.short	(.L_43 - .L_42)
	.align		4
.L_42:
        /*05bc*/ 	.word	index@(.nv.constant0._ZN7cutlass13device_kernelINS_4gemm6kernel13GemmUniversalIN4cute5tupleIJiiiiEEENS1_10collective13CollectiveMmaINS1_34MainloopSm90TmaGmmaWarpSpecializedILi17ENS5_IJNS4_1CILi1EEESB_SB_EEENS1_35KernelTmaWarpSpecializedCooperativeEEENS5_IJNSA_ILi192EEENSA_ILi16EEENSA_ILi32EEEEEENS_6half_tENS5_IJlSB_lEEESJ_SK_NS4_8TiledMMAINS4_8MMA_AtomIJNS4_4SM904GMMA25MMA_64x16x16_F32F16F16_SSILNSO_5MajorE0ELSQ_0ELNSO_7ScaleInE1ELSR_1EEEEEENS4_6LayoutINS5_IJNSA_ILi2EEESB_SB_EEENS5_IJSB_NSA_ILi0EEESX_EEEEENS5_IJNS4_10UnderscoreES10_S10_EEEEENS4_13SM90_TMA_LOADENS4_14ComposedLayoutINS4_7SwizzleILi2ELi4ELi3EEENS4_18smem_ptr_flag_bitsILi16EEENSU_INS5_IJNSA_ILi8EEESH_EEENS5_IJSH_SB_EEEEEEEvNS4_8identityES13_S1D_vS1E_EENS_8epilogue10collective6detail29Sm90TmaWarpSpecializedAdapterINS1H_15DefaultEpilogueISJ_SK_SK_NS1G_6thread17LinearCombinationISJ_Li1EffLNS1L_9ScaleType4KindE0ELNS_15FloatRoundStyleE2ESJ_EENS1_15EpilogueDefaultEEEEEvvEEEEvNT_6ParamsE)
        /*05c0*/ 	.short	0x0210
        /*05c2*/ 	.short	0x0470


	//----- nvinfo : EIATTR_SW_WAR
	.align		4
.L_43:
        /*05c4*/ 	.byte	0x04, 0x36
        /*05c6*/ 	.short	(.L_45 - .L_44)
.L_44:
        /*05c8*/ 	.word	0x00000008
.L_45:


//--------------------- .nv.callgraph             --------------------------
	.section	.nv.callgraph,"",@"SHT_CUDA_CALLGRAPH"
	.align	4
	.sectionentsize	8
	.align		4
        /*0000*/ 	.word	0x00000000
	.align		4
        /*0004*/ 	.word	0xffffffff
	.align		4
        /*0008*/ 	.word	index@(_ZN7cutlass13device_kernelINS_4gemm6kernel13GemmUniversalIN4cute5tupleIJiiiiEEENS1_10collective13CollectiveMmaINS1_34MainloopSm90TmaGmmaWarpSpecializedILi17ENS5_IJNS4_1CILi1EEESB_SB_EEENS1_35KernelTmaWarpSpecializedCooperativeEEENS5_IJNSA_ILi192EEENSA_ILi16EEENSA_ILi32EEEEEENS_6half_tENS5_IJlSB_lEEESJ_SK_NS4_8TiledMMAINS4_8MMA_AtomIJNS4_4SM904GMMA25MMA_64x16x16_F32F16F16_SSILNSO_5MajorE0ELSQ_0ELNSO_7ScaleInE1ELSR_1EEEEEENS4_6LayoutINS5_IJNSA_ILi2EEESB_SB_EEENS5_IJSB_NSA_ILi0EEESX_EEEEENS5_IJNS4_10UnderscoreES10_S10_EEEEENS4_13SM90_TMA_LOADENS4_14ComposedLayoutINS4_7SwizzleILi2ELi4ELi3EEENS4_18smem_ptr_flag_bitsILi16EEENSU_INS5_IJNSA_ILi8EEESH_EEENS5_IJSH_SB_EEEEEEEvNS4_8identityES13_S1D_vS1E_EENS_8epilogue10collective6detail29Sm90TmaWarpSpecializedAdapterINS1H_15DefaultEpilogueISJ_SK_SK_NS1G_6thread17LinearCombinationISJ_Li1EffLNS1L_9ScaleType4KindE0ELNS_15FloatRoundStyleE2ESJ_EENS1_15EpilogueDefaultEEEEEvvEEEEvNT_6ParamsE)
	.align		4
        /*000c*/ 	.word	index@(__assertfail)
	.align		4
        /*0010*/ 	.word	0x00000000
	.align		4
        /*0014*/ 	.word	0xfffffffe
	.align		4
        /*0018*/ 	.word	0x00000000
	.align		4
        /*001c*/ 	.word	0xfffffffd
	.align		4
        /*0020*/ 	.word	0x00000000
	.align		4
        /*0024*/ 	.word	0xfffffffc


//--------------------- .nv.constant4             --------------------------
	.section	.nv.constant4,"a",@progbits
	.align	8
	.align		8
.nv.constant4:
        /*0000*/ 	.dword	__assertfail
	.align		8
        /*0008*/ 	.dword	__unnamed_1
	.align		8
        /*0010*/ 	.dword	_ZN39_INTERNAL_12c501ab_4_k_cu_86279b02_55644cuda3std3__45__cpo5beginE
	.align		8
        /*0018*/ 	.dword	_ZN39_INTERNAL_12c501ab_4_k_cu_86279b02_55644cuda3std3__45__cpo3endE
	.align		8
        /*0020*/ 	.dword	_ZN39_INTERNAL_12c501ab_4_k_cu_86279b02_55644cuda3std3__45__cpo6cbeginE
	.align		8
        /*0028*/ 	.dword	_ZN39_INTERNAL_12c501ab_4_k_cu_86279b02_55644cuda3std3__45__cpo4cendE
	.align		8
        /*0030*/ 	.dword	_ZN39_INTERNAL_12c501ab_4_k_cu_86279b02_55644cuda3std3__441_GLOBAL__N__12c501ab_4_k_cu_86279b02_55646ignoreE
	.align		8
        /*0038*/ 	.dword	_ZN39_INTERNAL_12c501ab_4_k_cu_86279b02_55644cuda3std3__419piecewise_constructE
	.align		8
        /*0040*/ 	.dword	_ZN39_INTERNAL_12c501ab_4_k_cu_86279b02_55644cuda3std3__48in_placeE
	.align		8
        /*0048*/ 	.dword	_ZN39_INTERNAL_12c501ab_4_k_cu_86279b02_55644cuda3std6ranges3__45__cpo4swapE
	.align		8
        /*0050*/ 	.dword	_ZN39_INTERNAL_12c501ab_4_k_cu_86279b02_55644cuda3std6ranges3__45__cpo9iter_moveE
	.align		8
        /*0058*/ 	.dword	_ZN39_INTERNAL_12c501ab_4_k_cu_86279b02_55644cute7productE
	.align		8
        /*0060*/ 	.dword	_ZN39_INTERNAL_12c501ab_4_k_cu_86279b02_55644cute1_E
	.align		8
        /*0068*/ 	.dword	$str$22
	.align		8
        /*0070*/ 	.dword	$str$23


//--------------------- .text._ZN7cutlass13device_kernelINS_4gemm6kernel13GemmUniversalIN4cute5tupleIJiiiiEEENS1_10collective13CollectiveMmaINS1_34MainloopSm90TmaGmmaWarpSpecializedILi17ENS5_IJNS4_1CILi1EEESB_SB_EEENS1_35KernelTmaWarpSpecializedCooperativeEEENS5_IJNSA_ILi192EEENSA_ILi16EEENSA_ILi32EEEEEENS_6half_tENS5_IJlSB_lEEESJ_SK_NS4_8TiledMMAINS4_8MMA_AtomIJNS4_4SM904GMMA25MMA_64x16x16_F32F16F16_SSILNSO_5MajorE0ELSQ_0ELNSO_7ScaleInE1ELSR_1EEEEEENS4_6LayoutINS5_IJNSA_ILi2EEESB_SB_EEENS5_IJSB_NSA_ILi0EEESX_EEEEENS5_IJNS4_10UnderscoreES10_S10_EEEEENS4_13SM90_TMA_LOADENS4_14ComposedLayoutINS4_7SwizzleILi2ELi4ELi3EEENS4_18smem_ptr_flag_bitsILi16EEENSU_INS5_IJNSA_ILi8EEESH_EEENS5_IJSH_SB_EEEEEEEvNS4_8identityES13_S1D_vS1E_EENS_8epilogue10collective6detail29Sm90TmaWarpSpecializedAdapterINS1H_15DefaultEpilogueISJ_SK_SK_NS1G_6thread17LinearCombinationISJ_Li1EffLNS1L_9ScaleType4KindE0ELNS_15FloatRoundStyleE2ESJ_EENS1_15EpilogueDefaultEEEEEvvEEEEvNT_6ParamsE --------------------------
	.section	.text._ZN7cutlass13device_kernelINS_4gemm6kernel13GemmUniversalIN4cute5tupleIJiiiiEEENS1_10collective13CollectiveMmaINS1_34MainloopSm90TmaGmmaWarpSpecializedILi17ENS5_IJNS4_1CILi1EEESB_SB_EEENS1_35KernelTmaWarpSpecializedCooperativeEEENS5_IJNSA_ILi192EEENSA_ILi16EEENSA_ILi32EEEEEENS_6half_tENS5_IJlSB_lEEESJ_SK_NS4_8TiledMMAINS4_8MMA_AtomIJNS4_4SM904GMMA25MMA_64x16x16_F32F16F16_SSILNSO_5MajorE0ELSQ_0ELNSO_7ScaleInE1ELSR_1EEEEEENS4_6LayoutINS5_IJNSA_ILi2EEESB_SB_EEENS5_IJSB_NSA_ILi0EEESX_EEEEENS5_IJNS4_10UnderscoreES10_S10_EEEEENS4_13SM90_TMA_LOADENS4_14ComposedLayoutINS4_7SwizzleILi2ELi4ELi3EEENS4_18smem_ptr_flag_bitsILi16EEENSU_INS5_IJNSA_ILi8EEESH_EEENS5_IJSH_SB_EEEEEEEvNS4_8identityES13_S1D_vS1E_EENS_8epilogue10collective6detail29Sm90TmaWarpSpecializedAdapterINS1H_15DefaultEpilogueISJ_SK_SK_NS1G_6thread17LinearCombinationISJ_Li1EffLNS1L_9ScaleType4KindE0ELNS_15FloatRoundStyleE2ESJ_EENS1_15EpilogueDefaultEEEEEvvEEEEvNT_6ParamsE,"ax",@progbits
	.align	128
.text._ZN7cutlass13device_kernelINS_4gemm6kernel13GemmUniversalIN4cute5tupleIJiiiiEEENS1_10collective13CollectiveMmaINS1_34MainloopSm90TmaGmmaWarpSpecializedILi17ENS5_IJNS4_1CILi1EEESB_SB_EEENS1_35KernelTmaWarpSpecializedCooperativeEEENS5_IJNSA_ILi192EEENSA_ILi16EEENSA_ILi32EEEEEENS_6half_tENS5_IJlSB_lEEESJ_SK_NS4_8TiledMMAINS4_8MMA_AtomIJNS4_4SM904GMMA25MMA_64x16x16_F32F16F16_SSILNSO_5MajorE0ELSQ_0ELNSO_7ScaleInE1ELSR_1EEEEEENS4_6LayoutINS5_IJNSA_ILi2EEESB_SB_EEENS5_IJSB_NSA_ILi0EEESX_EEEEENS5_IJNS4_10UnderscoreES10_S10_EEEEENS4_13SM90_TMA_LOADENS4_14ComposedLayoutINS4_7SwizzleILi2ELi4ELi3EEENS4_18smem_ptr_flag_bitsILi16EEENSU_INS5_IJNSA_ILi8EEESH_EEENS5_IJSH_SB_EEEEEEEvNS4_8identityES13_S1D_vS1E_EENS_8epilogue10collective6detail29Sm90TmaWarpSpecializedAdapterINS1H_15DefaultEpilogueISJ_SK_SK_NS1G_6thread17LinearCombinationISJ_Li1EffLNS1L_9ScaleType4KindE0ELNS_15FloatRoundStyleE2ESJ_EENS1_15EpilogueDefaultEEEEEvvEEEEvNT_6ParamsE:
        .type           _ZN7cutlass13device_kernelINS_4gemm6kernel13GemmUniversalIN4cute5tupleIJiiiiEEENS1_10collective13CollectiveMmaINS1_34MainloopSm90TmaGmmaWarpSpecializedILi17ENS5_IJNS4_1CILi1EEESB_SB_EEENS1_35KernelTmaWarpSpecializedCooperativeEEENS5_IJNSA_ILi192EEENSA_ILi16EEENSA_ILi32EEEEEENS_6half_tENS5_IJlSB_lEEESJ_SK_NS4_8TiledMMAINS4_8MMA_AtomIJNS4_4SM904GMMA25MMA_64x16x16_F32F16F16_SSILNSO_5MajorE0ELSQ_0ELNSO_7ScaleInE1ELSR_1EEEEEENS4_6LayoutINS5_IJNSA_ILi2EEESB_SB_EEENS5_IJSB_NSA_ILi0EEESX_EEEEENS5_IJNS4_10UnderscoreES10_S10_EEEEENS4_13SM90_TMA_LOADENS4_14ComposedLayoutINS4_7SwizzleILi2ELi4ELi3EEENS4_18smem_ptr_flag_bitsILi16EEENSU_INS5_IJNSA_ILi8EEESH_EEENS5_IJSH_SB_EEEEEEEvNS4_8identityES13_S1D_vS1E_EENS_8epilogue10collective6detail29Sm90TmaWarpSpecializedAdapterINS1H_15DefaultEpilogueISJ_SK_SK_NS1G_6thread17LinearCombinationISJ_Li1EffLNS1L_9ScaleType4KindE0ELNS_15FloatRoundStyleE2ESJ_EENS1_15EpilogueDefaultEEEEEvvEEEEvNT_6ParamsE,@function
        .size           _ZN7cutlass13device_kernelINS_4gemm6kernel13GemmUniversalIN4cute5tupleIJiiiiEEENS1_10collective13CollectiveMmaINS1_34MainloopSm90TmaGmmaWarpSpecializedILi17ENS5_IJNS4_1CILi1EEESB_SB_EEENS1_35KernelTmaWarpSpecializedCooperativeEEENS5_IJNSA_ILi192EEENSA_ILi16EEENSA_ILi32EEEEEENS_6half_tENS5_IJlSB_lEEESJ_SK_NS4_8TiledMMAINS4_8MMA_AtomIJNS4_4SM904GMMA25MMA_64x16x16_F32F16F16_SSILNSO_5MajorE0ELSQ_0ELNSO_7ScaleInE1ELSR_1EEEEEENS4_6LayoutINS5_IJNSA_ILi2EEESB_SB_EEENS5_IJSB_NSA_ILi0EEESX_EEEEENS5_IJNS4_10UnderscoreES10_S10_EEEEENS4_13SM90_TMA_LOADENS4_14ComposedLayoutINS4_7SwizzleILi2ELi4ELi3EEENS4_18smem_ptr_flag_bitsILi16EEENSU_INS5_IJNSA_ILi8EEESH_EEENS5_IJSH_SB_EEEEEEEvNS4_8identityES13_S1D_vS1E_EENS_8epilogue10collective6detail29Sm90TmaWarpSpecializedAdapterINS1H_15DefaultEpilogueISJ_SK_SK_NS1G_6thread17LinearCombinationISJ_Li1EffLNS1L_9ScaleType4KindE0ELNS_15FloatRoundStyleE2ESJ_EENS1_15EpilogueDefaultEEEEEvvEEEEvNT_6ParamsE,(.L_x_123 - _ZN7cutlass13device_kernelINS_4gemm6kernel13GemmUniversalIN4cute5tupleIJiiiiEEENS1_10collective13CollectiveMmaINS1_34MainloopSm90TmaGmmaWarpSpecializedILi17ENS5_IJNS4_1CILi1EEESB_SB_EEENS1_35KernelTmaWarpSpecializedCooperativeEEENS5_IJNSA_ILi192EEENSA_ILi16EEENSA_ILi32EEEEEENS_6half_tENS5_IJlSB_lEEESJ_SK_NS4_8TiledMMAINS4_8MMA_AtomIJNS4_4SM904GMMA25MMA_64x16x16_F32F16F16_SSILNSO_5MajorE0ELSQ_0ELNSO_7ScaleInE1ELSR_1EEEEEENS4_6LayoutINS5_IJNSA_ILi2EEESB_SB_EEENS5_IJSB_NSA_ILi0EEESX_EEEEENS5_IJNS4_10UnderscoreES10_S10_EEEEENS4_13SM90_TMA_LOADENS4_14ComposedLayoutINS4_7SwizzleILi2ELi4ELi3EEENS4_18smem_ptr_flag_bitsILi16EEENSU_INS5_IJNSA_ILi8EEESH_EEENS5_IJSH_SB_EEEEEEEvNS4_8identityES13_S1D_vS1E_EENS_8epilogue10collective6detail29Sm90TmaWarpSpecializedAdapterINS1H_15DefaultEpilogueISJ_SK_SK_NS1G_6thread17LinearCombinationISJ_Li1EffLNS1L_9ScaleType4KindE0ELNS_15FloatRoundStyleE2ESJ_EENS1_15EpilogueDefaultEEEEEvvEEEEvNT_6ParamsE)
        .other          _ZN7cutlass13device_kernelINS_4gemm6kernel13GemmUniversalIN4cute5tupleIJiiiiEEENS1_10collective13CollectiveMmaINS1_34MainloopSm90TmaGmmaWarpSpecializedILi17ENS5_IJNS4_1CILi1EEESB_SB_EEENS1_35KernelTmaWarpSpecializedCooperativeEEENS5_IJNSA_ILi192EEENSA_ILi16EEENSA_ILi32EEEEEENS_6half_tENS5_IJlSB_lEEESJ_SK_NS4_8TiledMMAINS4_8MMA_AtomIJNS4_4SM904GMMA25MMA_64x16x16_F32F16F16_SSILNSO_5MajorE0ELSQ_0ELNSO_7ScaleInE1ELSR_1EEEEEENS4_6LayoutINS5_IJNSA_ILi2EEESB_SB_EEENS5_IJSB_NSA_ILi0EEESX_EEEEENS5_IJNS4_10UnderscoreES10_S10_EEEEENS4_13SM90_TMA_LOADENS4_14ComposedLayoutINS4_7SwizzleILi2ELi4ELi3EEENS4_18smem_ptr_flag_bitsILi16EEENSU_INS5_IJNSA_ILi8EEESH_EEENS5_IJSH_SB_EEEEEEEvNS4_8identityES13_S1D_vS1E_EENS_8epilogue10collective6detail29Sm90TmaWarpSpecializedAdapterINS1H_15DefaultEpilogueISJ_SK_SK_NS1G_6thread17LinearCombinationISJ_Li1EffLNS1L_9ScaleType4KindE0ELNS_15FloatRoundStyleE2ESJ_EENS1_15EpilogueDefaultEEEEEvvEEEEvNT_6ParamsE,@"STO_CUDA_ENTRY STV_DEFAULT"
_ZN7cutlass13device_kernelINS_4gemm6kernel13GemmUniversalIN4cute5tupleIJiiiiEEENS1_10collective13CollectiveMmaINS1_34MainloopSm90TmaGmmaWarpSpecializedILi17ENS5_IJNS4_1CILi1EEESB_SB_EEENS1_35KernelTmaWarpSpecializedCooperativeEEENS5_IJNSA_ILi192EEENSA_ILi16EEENSA_ILi32EEEEEENS_6half_tENS5_IJlSB_lEEESJ_SK_NS4_8TiledMMAINS4_8MMA_AtomIJNS4_4SM904GMMA25MMA_64x16x16_F32F16F16_SSILNSO_5MajorE0ELSQ_0ELNSO_7ScaleInE1ELSR_1EEEEEENS4_6LayoutINS5_IJNSA_ILi2EEESB_SB_EEENS5_IJSB_NSA_ILi0EEESX_EEEEENS5_IJNS4_10UnderscoreES10_S10_EEEEENS4_13SM90_TMA_LOADENS4_14ComposedLayoutINS4_7SwizzleILi2ELi4ELi3EEENS4_18smem_ptr_flag_bitsILi16EEENSU_INS5_IJNSA_ILi8EEESH_EEENS5_IJSH_SB_EEEEEEEvNS4_8identityES13_S1D_vS1E_EENS_8epilogue10collective6detail29Sm90TmaWarpSpecializedAdapterINS1H_15DefaultEpilogueISJ_SK_SK_NS1G_6thread17LinearCombinationISJ_Li1EffLNS1L_9ScaleType4KindE0ELNS_15FloatRoundStyleE2ESJ_EENS1_15EpilogueDefaultEEEEEvvEEEEvNT_6ParamsE:
[----:B------:R-:W0:Y:S01]  /*0000*/  LDC R1, c[0x0][0x28] ;  /* 0x00000a00ff017b82 */ /* 0x000e220000000800 */
[----:B------:R-:W1:Y:S01]  /*0010*/  S2R R18, SR_TID.X ;  /* 0x0000000000127919 */ /* 0x000e620000002100 */
[----:B------:R-:W-:Y:S01]  /*0020*/  ELECT P0, URZ, PT ;  /* 0x00000000003f782f */ /* 0x000fe20003800000 */
[----:B------:R-:W-:Y:S01]  /*0030*/  BSSY B0, `(.L_x_0) ;  /* 0x000000f000007945 */ /* 0x000fe20003800000 */
[--C-:B-1----:R-:W-:Y:S02]  /*0040*/  SHF.R.U32.HI R0, RZ, 0x5, R18.reuse ;  /* 0x00000005ff007819 */ /* 0x102fe40000011612 */
[----:B------:R-:W-:-:S03]  /*0050*/  SHF.R.U32.HI R22, RZ, 0x7, R18 ;  /* 0x00000007ff167819 */ /* 0x000fc60000011612 */
[----:B------:R-:W1:Y:S04]  /*0060*/  SHFL.IDX PT, R2, R0, RZ, 0x1f ;  /* 0x00001fff00027589 */ /* 0x000e6800000e0000 */
[----:B------:R2:W3:Y:S01]  /*0070*/  SHFL.IDX PT, R10, R22, RZ, 0x1f ;  /* 0x00001fff160a7589 */ /* 0x0004e200000e0000 */
[----:B-1----:R-:W-:-:S13]  /*0080*/  ISETP.NE.OR P0, PT, R2, RZ, !P0 ;  /* 0x000000ff0200720c */ /* 0x002fda0004705670 */
[----:B0-23--:R-:W-:Y:S05]  /*0090*/  @P0 BRA `(.L_x_1) ;  /* 0x0000000000200947 */ /* 0x00dfea0003800000 */
[----:B------:R-:W-:Y:S02]  /*00a0*/  ULDC.64 UR4, c[0x0][0x198] ;  /* 0x0000660000047ab9 */ /* 0x000fe40000000a00 */
[----:B------:R-:W-:Y:S02]  /*00b0*/  UIADD3 UR6, UP0, UR4, 0xf0, URZ ;  /* 0x000000f004067890 */ /* 0x000fe4000ff1e03f */
[----:B------:R-:W-:Y:S02]  /*00c0*/  UIADD3 UR4, UP1, UR4, 0x1f0, URZ ;  /* 0x000001f004047890 */ /* 0x000fe4000ff3e03f */
[----:B------:R-:W-:Y:S02]  /*00d0*/  UIADD3.X UR7, URZ, UR5, URZ, UP0, !UPT ;  /* 0x000000053f077290 */ /* 0x000fe400087fe43f */
[----:B------:R-:W-:-:S07]  /*00e0*/  UIADD3.X UR5, URZ, UR5, URZ, UP1, !UPT ;  /* 0x000000053f057290 */ /* 0x000fce0008ffe43f */
[----:B------:R0:W-:Y:S02]  /*00f0*/  UTMACCTL.PF [UR6] ;  /* 0x00000000060079b9 */ /* 0x0001e40008040000 */
[----:B------:R0:W-:Y:S02]  /*0100*/  UTMACCTL.PF [UR4] ;  /* 0x00000000040079b9 */ /* 0x0001e40008040000 */
[----:B0-----:R-:W-:Y:S01]  /*0110*/  NOP ;  /* 0x0000000000007918 */ /* 0x001fe20000000000 */
.L_x_1:
[----:B------:R-:W-:Y:S05]  /*0120*/  BSYNC B0 ;  /* 0x0000000000007941 */ /* 0x000fea0003800000 */
.L_x_0:
[----:B------:R-:W0:Y:S02]  /*0130*/  SHFL.IDX PT, R3, R0, RZ, 0x1f ;  /* 0x00001fff00037589 */ /* 0x000e2400000e0000 */
[----:B0-----:R-:W-:-:S13]  /*0140*/  ISETP.NE.AND P0, PT, R3, RZ, PT ;  /* 0x000000ff0300720c */ /* 0x001fda0003f05270 */
[----:B------:R-:W-:Y:S05]  /*0150*/  @P0 BRA `(.L_x_2) ;  /* 0x0000000000cc0947 */ /* 0x000fea0003800000 */
[----:B------:R-:W-:Y:S01]  /*0160*/  ELECT P0, URZ, PT ;  /* 0x00000000003f782f */ /* 0x000fe20003800000 */
[----:B------:R-:W-:-:S12]  /*0170*/  BSSY B0, `(.L_x_2) ;  /* 0x0000031000007945 */ /* 0x000fd80003800000 */
[----:B------:R-:W-:Y:S05]  /*0180*/  @!P0 BRA `(.L_x_3) ;  /* 0x0000000000bc8947 */ /* 0x000fea0003800000 */
[----:B------:R-:W0:Y:S01]  /*0190*/  S2UR UR8, SR_CgaCtaId ;  /* 0x00000000000879c3 */ /* 0x000e220000008800 */
[----:B------:R-:W-:Y:S01]  /*01a0*/  UMOV UR4, 0x400 ;  /* 0x0000040000047882 */ /* 0x000fe20000000000 */
[----:B------:R-:W-:Y:S01]  /*01b0*/  UMOV UR5, 0x1 ;  /* 0x0000000100057882 */ /* 0x000fe20000000000 */
[----:B------:R-:W-:Y:S02]  /*01c0*/  UMOV UR6, 0x100 ;  /* 0x0000010000067882 */ /* 0x000fe40000000000 */
[----:B------:R-:W-:-:S04]  /*01d0*/  UIADD3 UR6, -UR6, 0x100000, URZ ;  /* 0x0010000006067890 */ /* 0x000fc8000fffe13f */
[----:B------:R-:W-:Y:S02]  /*01e0*/  USHF.L.U32 UR7, UR6, 0xb, URZ ;  /* 0x0000000b06077899 */ /* 0x000fe4000800063f */
[----:B------:R-:W-:Y:S02]  /*01f0*/  USHF.L.U32 UR6, UR6, 0x1, URZ ;  /* 0x0000000106067899 */ /* 0x000fe4000800063f */
[----:B0-----:R-:W-:Y:S02]  /*0200*/  ULEA UR8, UR8, UR4, 0x18 ;  /* 0x0000000408087291 */ /* 0x001fe4000f8ec03f */
[----:B------:R-:W-:-:S04]  /*0210*/  UIADD3 UR4, -UR5, 0x100000, URZ ;  /* 0x0010000005047890 */ /* 0x000fc8000fffe13f */
[----:B------:R-:W-:Y:S02]  /*0220*/  USHF.L.U32 UR5, UR4, 0xb, URZ ;  /* 0x0000000b04057899 */ /* 0x000fe4000800063f */
[----:B------:R-:W-:Y:S01]  /*0230*/  USHF.L.U32 UR4, UR4, 0x1, URZ ;  /* 0x0000000104047899 */ /* 0x000fe2000800063f */
[----:B------:R-:W0:Y:S11]  /*0240*/  FENCE.VIEW.ASYNC.S ;  /* 0x00000000000073c6 */ /* 0x000e360000000000 */
[----:B0-----:R0:W1:Y:S01]  /*0250*/  SYNCS.EXCH.64 URZ, [UR8], UR4 ;  /* 0x00000004083f75b2 */ /* 0x0010620008000100 */
[----:B------:R0:W2:Y:S01]  /*0260*/  SYNCS.EXCH.64 URZ, [UR8+0x88], UR6 ;  /* 0x00008806083f75b2 */ /* 0x0000a20008000100 */
[----:B------:R0:W3:Y:S01]  /*0270*/  SYNCS.EXCH.64 URZ, [UR8+0x8], UR4 ;  /* 0x00000804083f75b2 */ /* 0x0000e20008000100 */
[----:B------:R0:W4:Y:S01]  /*0280*/  SYNCS.EXCH.64 URZ, [UR8+0x90], UR6 ;  /* 0x00009006083f75b2 */ /* 0x0001220008000100 */
[----:B------:R0:W0:Y:S01]  /*0290*/  SYNCS.EXCH.64 URZ, [UR8+0x10], UR4 ;  /* 0x00001004083f75b2 */ /* 0x0000220008000100 */
        /* <DEDUP_REMOVED lines=29> */
[----:B-1234-:R-:W-:Y:S01]  /*0470*/  NOP ;  /* 0x0000000000007918 */ /* 0x01efe20000000000 */
.L_x_3:
[----:B0-----:R-:W-:Y:S05]  /*0480*/  BSYNC B0 ;  /* 0x0000000000007941 */ /* 0x001fea0003800000 */
.L_x_2:
[----:B------:R-:W0:Y:S01]  /*0490*/  SHFL.IDX PT, R0, R0, RZ, 0x1f ;  /* 0x00001fff00007589 */ /* 0x000e2200000e0000 */
[----:B------:R-:W-:Y:S01]  /*04a0*/  ELECT P0, URZ, PT ;  /* 0x00000000003f782f */ /* 0x000fe20003800000 */
[----:B------:R-:W1:Y:S01]  /*04b0*/  LDC R16, c[0x0][0x65c] ;  /* 0x00019700ff107b82 */ /* 0x000e620000000800 */
[----:B------:R-:W-:Y:S01]  /*04c0*/  SHF.R.S32.HI R5, RZ, 0x1f, R2 ;  /* 0x0000001fff057819 */ /* 0x000fe20000011402 */
[----:B------:R-:W2:Y:S01]  /*04d0*/  S2R R3, SR_CTAID.Y ;  /* 0x0000000000037919 */ /* 0x000ea20000002600 */
[----:B------:R-:W-:Y:S01]  /*04e0*/  UMOV UR4, 0x20 ;  /* 0x0000002000047882 */ /* 0x000fe20000000000 */
[----:B------:R-:W-:Y:S01]  /*04f0*/  ISETP.NE.AND P2, PT, R10, RZ, PT ;  /* 0x000000ff0a00720c */ /* 0x000fe20003f45270 */
[----:B------:R-:W-:Y:S01]  /*0500*/  NOP ;  /* 0x0000000000007918 */ /* 0x000fe20000000000 */
[----:B------:R-:W3:Y:S01]  /*0510*/  S2R R4, SR_CTAID.X ;  /* 0x0000000000047919 */ /* 0x000ee20000002500 */
[----:B------:R-:W-:Y:S01]  /*0520*/  LEA.HI R5, R5, R2, RZ, 0x2 ;  /* 0x0000000205057211 */ /* 0x000fe200078f10ff */
[----:B------:R-:W-:-:S03]  /*0530*/  NOP ;  /* 0x0000000000007918 */ /* 0x000fc60000000000 */
[----:B------:R-:W-:Y:S02]  /*0540*/  LOP3.LUT R5, R5, 0xfffffffc, RZ, 0xc0, !PT ;  /* 0xfffffffc05057812 */ /* 0x000fe400078ec0ff */
[----:B0-----:R-:W-:Y:S02]  /*0550*/  ISETP.NE.OR P0, PT, R0, RZ, !P0 ;  /* 0x000000ff0000720c */ /* 0x001fe40004705670 */
[----:B-1----:R-:W-:-:S04]  /*0560*/  ISETP.NE.AND P3, PT, R16, 0x1, PT ;  /* 0x000000011000780c */ /* 0x002fc80003f65270 */
[----:B------:R-:W-:Y:S01]  /*0570*/  P2R R0, PR, RZ, 0x8 ;  /* 0x00000008ff007803 */ /* 0x000fe20000000000 */
[----:B------:R-:W-:Y:S02]  /*0580*/  IMAD.IADD R0, R2, 0x1, -R5 ;  /* 0x0000000102007824 */ /* 0x000fe400078e0a05 */
[----:B------:R-:W-:-:S04]  /*0590*/  IMAD.MOV.U32 R5, RZ, RZ, RZ ;  /* 0x000000ffff057224 */ /* 0x000fc800078e00ff */
[----:B------:R-:W-:Y:S01]  /*05a0*/  VOTEU.ALL UP0, P0 ;  /* 0x00000000003f7886 */ /* 0x000fe20000000000 */
[----:B------:R-:W-:Y:S01]  /*05b0*/  VOTEU.ALL UP1, P0 ;  /* 0x00000000003f7886 */ /* 0x000fe20000020000 */
[----:B------:R-:W3:Y:S01]  /*05c0*/  @P3 LDC R9, c[0x0][0x10] ;  /* 0x00000400ff093b82 */ /* 0x000ee20000000800 */
[----:B--2---:R-:W-:Y:S02]  /*05d0*/  @P3 IMAD.MOV.U32 R6, RZ, RZ, R3 ;  /* 0x000000ffff063224 */ /* 0x004fe400078e0003 */
[----:B------:R-:W-:Y:S01]  /*05e0*/  @!UP0 UMOV UR6, 0x400 ;  /* 0x0000040000068882 */ /* 0x000fe20000000000 */
[----:B------:R-:W-:-:S04]  /*05f0*/  @!UP0 UIADD3 UR4, -UR4, 0x100000, URZ ;  /* 0x0010000004048890 */ /* 0x000fc8000fffe13f */
[----:B------:R-:W-:Y:S02]  /*0600*/  @!UP0 USHF.L.U32 UR5, UR4, 0xb, URZ ;  /* 0x0000000b04058899 */ /* 0x000fe4000800063f */
[----:B------:R-:W-:Y:S01]  /*0610*/  @!UP0 USHF.L.U32 UR4, UR4, 0x1, URZ ;  /* 0x0000000104048899 */ /* 0x000fe2000800063f */
[----:B------:R-:W-:Y:S02]  /*0620*/  @P3 IMAD.MOV.U32 R7, RZ, RZ, RZ ;  /* 0x000000ffff073224 */ /* 0x000fe400078e00ff */
[----:B------:R-:W-:Y:S01]  /*0630*/  @P3 IMAD.MOV.U32 R17, RZ, RZ, RZ ;  /* 0x000000ffff113224 */ /* 0x000fe200078e00ff */
[----:B------:R-:W0:Y:S08]  /*0640*/  @!UP0 S2UR UR7, SR_CgaCtaId ;  /* 0x00000000000789c3 */ /* 0x000e300000008800 */
[----:B------:R-:W1:Y:S01]  /*0650*/  @!P3 LDC R11, c[0x0][0xc] ;  /* 0x00000300ff0bbb82 */ /* 0x000e620000000800 */
[----:B---3--:R-:W-:-:S04]  /*0660*/  @P3 IMAD.WIDE.U32 R8, R4, R9, R6 ;  /* 0x0000000904083225 */ /* 0x008fc800078e0006 */
[----:B------:R-:W-:Y:S02]  /*0670*/  @P3 IMAD.MOV.U32 R2, RZ, RZ, R8 ;  /* 0x000000ffff023224 */ /* 0x000fe400078e0008 */
[----:B------:R-:W-:Y:S01]  /*0680*/  @P3 IMAD.IADD R17, R9, 0x1, R17 ;  /* 0x0000000109113824 */ /* 0x000fe200078e0211 */
[----:B0-----:R-:W-:Y:S01]  /*0690*/  @!UP0 ULEA UR6, UR7, UR6, 0x18 ;  /* 0x0000000607068291 */ /* 0x001fe2000f8ec03f */
[----:B------:R-:W-:Y:S01]  /*06a0*/  VOTEU.ALL UP0, P0 ;  /* 0x00000000003f7886 */ /* 0x000fe20000000000 */
[----:B------:R-:W-:-:S04]  /*06b0*/  ISETP.NE.AND P0, PT, R0, 0x3, PT ;  /* 0x000000030000780c */ /* 0x000fc80003f05270 */
[----:B------:R-:W-:Y:S01]  /*06c0*/  ISETP.EQ.OR P0, PT, R0, RZ, !P0 ;  /* 0x000000ff0000720c */ /* 0x000fe20004702670 */
[----:B-1----:R-:W-:-:S03]  /*06d0*/  @!P3 IMAD.WIDE.U32 R6, R11, R3, R4 ;  /* 0x000000030b06b225 */ /* 0x002fc600078e0004 */
[C---:B------:R-:W-:Y:S01]  /*06e0*/  ISETP.EQ.AND P0, PT, R10.reuse, RZ, P0 ;  /* 0x000000ff0a00720c */ /* 0x040fe20000702270 */
[----:B------:R-:W-:Y:S01]  /*06f0*/  VIADD R10, R10, 0xffffffff ;  /* 0xffffffff0a0a7836 */ /* 0x000fe20000000000 */
[----:B------:R-:W0:Y:S02]  /*0700*/  FENCE.VIEW.ASYNC.S ;  /* 0x00000000000073c6 */ /* 0x000e240000000000 */
[----:B0-----:R0:W1:Y:S01]  /*0710*/  @!UP0 SYNCS.EXCH.64 URZ, [UR6+0x120], UR4 ;  /* 0x00012004063f85b2 */ /* 0x0010620008000100 */
[----:B------:R-:W-:Y:S01]  /*0720*/  @!P3 IMAD.MOV.U32 R2, RZ, RZ, R6 ;  /* 0x000000ffff02b224 */ /* 0x000fe200078e0006 */
[----:B------:R-:W-:Y:S01]  /*0730*/  SEL R19, RZ, 0x1, !P0 ;  /* 0x00000001ff137807 */ /* 0x000fe20004000000 */
[----:B------:R-:W-:Y:S01]  /*0740*/  @!P3 IMAD.MOV.U32 R17, RZ, RZ, R7 ;  /* 0x000000ffff11b224 */ /* 0x000fe200078e0007 */
[----:B------:R-:W-:-:S04]  /*0750*/  ISETP.GE.U32.AND P1, PT, R10, 0x2, PT ;  /* 0x000000020a00780c */ /* 0x000fc80003f26070 */
[----:B------:R-:W-:Y:S01]  /*0760*/  SEL R19, R19, 0x2, P1 ;  /* 0x0000000213137807 */ /* 0x000fe20000800000 */
[----:B------:R0:W1:Y:S01]  /*0770*/  @!UP1 SYNCS.EXCH.64 URZ, [UR6+0x128], UR4 ;  /* 0x00012804063f95b2 */ /* 0x0000620008000100 */
[----:B------:R-:W-:Y:S01]  /*0780*/  NOP ;  /* 0x0000000000007918 */ /* 0x000fe20000000000 */
[----:B-1----:R-:W-:Y:S06]  /*0790*/  BAR.SYNC.DEFER_BLOCKING 0x0 ;  /* 0x0000000000007b1d */ /* 0x002fec0000010000 */
[----:B------:R-:W-:Y:S05]  /*07a0*/  @!P2 BRA `(.L_x_4) ;  /* 0x0000003000e4a947 */ /* 0x000fea0003800000 */
[----:B------:R-:W-:-:S13]  /*07b0*/  ISETP.GT.U32.AND P0, PT, R10, 0x1, PT ;  /* 0x000000010a00780c */ /* 0x000fda0003f04070 */
[----:B0-----:R-:W-:Y:S05]  /*07c0*/  @P0 EXIT ;  /* 0x000000000000094d */ /* 0x001fea0003800000 */
[----:B------:R-:W-:Y:S01]  /*07d0*/  ULDC.64 UR4, c[0x0][0x650] ;  /* 0x0001940000047ab9 */ /* 0x000fe20000000a00 */
[----:B------:R-:W-:Y:S01]  /*07e0*/  PRMT R0, RZ, 0x7610, R0 ;  /* 0x00007610ff007816 */ /* 0x000fe20000000000 */
[----:B------:R-:W-:Y:S01]  /*07f0*/  IMAD.MOV.U32 R43, RZ, RZ, -0x1 ;  /* 0xffffffffff2b7424 */ /* 0x000fe200078e00ff */
[----:B------:R-:W-:Y:S01]  /*0800*/  ISETP.GE.U32.AND P0, PT, R2, UR4, PT ;  /* 0x0000000402007c0c */ /* 0x000fe2000bf06070 */
[----:B------:R-:W-:Y:S02]  /*0810*/  IMAD.MOV.U32 R42, RZ, RZ, -0x1 ;  /* 0xffffffffff2a7424 */ /* 0x000fe400078e00ff */
[----:B------:R-:W-:Y:S01]  /*0820*/  IMAD.MOV.U32 R23, RZ, RZ, -0x1 ;  /* 0xffffffffff177424 */ /* 0x000fe200078e00ff */
[----:B------:R-:W-:-:S13]  /*0830*/  ISETP.GE.U32.AND.EX P0, PT, R17, UR5, PT, P0 ;  /* 0x0000000511007c0c */ /* 0x000fda000bf06100 */
[----:B------:R-:W-:Y:S05]  /*0840*/  @P0 BRA `(.L_x_5) ;  /* 0x00000004005c0947 */ /* 0x000fea0003800000 */
[----:B------:R-:W0:Y:S01]  /*0850*/  LDC.64 R14, c[0x0][0x628] ;  /* 0x00018a00ff0e7b82 */ /* 0x000e220000000a00 */
[----:B------:R-:W-:Y:S02]  /*0860*/  IMAD.MOV.U32 R6, RZ, RZ, R2 ;  /* 0x000000ffff067224 */ /* 0x000fe400078e0002 */
[----:B------:R-:W-:-:S05]  /*0870*/  IMAD.MOV.U32 R7, RZ, RZ, R17 ;  /* 0x000000ffff077224 */ /* 0x000fca00078e0011 */
[----:B------:R-:W1:Y:S08]  /*0880*/  LDC R0, c[0x0][0x630] ;  /* 0x00018c00ff007b82 */ /* 0x000e700000000800 */
[----:B------:R-:W2:Y:S01]  /*0890*/  LDC.64 R20, c[0x0][0x620] ;  /* 0x00018800ff147b82 */ /* 0x000ea20000000a00 */
[----:B0-----:R-:W-:-:S04]  /*08a0*/  ISETP.NE.U32.AND P0, PT, R14, RZ, PT ;  /* 0x000000ff0e00720c */ /* 0x001fc80003f05070 */
[----:B------:R-:W-:-:S13]  /*08b0*/  ISETP.NE.AND.EX P0, PT, R15, RZ, PT, P0 ;  /* 0x000000ff0f00720c */ /* 0x000fda0003f05300 */
[----:B-12---:R-:W-:Y:S05]  /*08c0*/  @!P0 BRA `(.L_x_6) ;  /* 0x0000000000288947 */ /* 0x006fea0003800000 */
[----:B------:R-:W0:Y:S02]  /*08d0*/  LDC R11, c[0x0][0x634] ;  /* 0x00018d00ff0b7b82 */ /* 0x000e240000000800 */
[----:B0-----:R-:W-:-:S05]  /*08e0*/  IADD3 R11, P0, R2, R11, RZ ;  /* 0x0000000b020b7210 */ /* 0x001fca0007f1e0ff */
[----:B------:R-:W-:-:S04]  /*08f0*/  IMAD.X R13, RZ, RZ, R17, P0 ;  /* 0x000000ffff0d7224 */ /* 0x000fc800000e0611 */
[----:B------:R-:W-:-:S04]  /*0900*/  IMAD.WIDE.U32 R6, R13, R14, RZ ;  /* 0x0000000e0d067225 */ /* 0x000fc800078e00ff */
[----:B------:R-:W-:-:S04]  /*0910*/  IMAD.WIDE.U32 R8, P0, R11, R15, R6 ;  /* 0x0000000f0b087225 */ /* 0x000fc80007800006 */
[----:B------:R-:W-:-:S04]  /*0920*/  IMAD.WIDE.U32 R6, R11, R14, RZ ;  /* 0x0000000e0b067225 */ /* 0x000fc800078e00ff */
[----:B------:R-:W-:Y:S01]  /*0930*/  IMAD.X R11, RZ, RZ, RZ, P0 ;  /* 0x000000ffff0b7224 */ /* 0x000fe200000e06ff */
[----:B------:R-:W-:Y:S01]  /*0940*/  IADD3 RZ, P0, R7, R8, RZ ;  /* 0x0000000807ff7210 */ /* 0x000fe20007f1e0ff */
[----:B------:R-:W-:-:S04]  /*0950*/  IMAD.MOV.U32 R10, RZ, RZ, R9 ;  /* 0x000000ffff0a7224 */ /* 0x000fc800078e0009 */
[----:B------:R-:W-:-:S08]  /*0960*/  IMAD.WIDE.U32.X R6, R13, R15, R10, P0 ;  /* 0x0000000f0d067225 */ /* 0x000fd000000e040a */
.L_x_6:
[-CC-:B------:R-:W-:Y:S01]  /*0970*/  SHF.R.U64 R23, R6, R0.reuse, R7.reuse ;  /* 0x0000000006177219 */ /* 0x180fe20000001207 */
[----:B------:R-:W0:Y:S01]  /*0980*/  LDC R10, c[0x0][0x618] ;  /* 0x00018600ff0a7b82 */ /* 0x000e220000000800 */
[----:B------:R-:W-:Y:S01]  /*0990*/  SHF.R.U32.HI R5, RZ, R0, R7 ;  /* 0x00000000ff057219 */ /* 0x000fe20000011607 */
[----:B------:R-:W-:Y:S01]  /*09a0*/  ULDC UR4, c[0x0][0x150] ;  /* 0x0000540000047ab9 */ /* 0x000fe20000000800 */
[----:B------:R-:W-:Y:S01]  /*09b0*/  IADD3 R9, P0, RZ, -R23, RZ ;  /* 0x80000017ff097210 */ /* 0x000fe20007f1e0ff */
[----:B------:R-:W-:Y:S01]  /*09c0*/  IMAD.MOV.U32 R6, RZ, RZ, R2 ;  /* 0x000000ffff067224 */ /* 0x000fe200078e0002 */
[----:B------:R-:W-:Y:S01]  /*09d0*/  I2FP.F32.U32 R0, R4 ;  /* 0x0000000400007245 */ /* 0x000fe20000201000 */
[----:B------:R-:W-:Y:S02]  /*09e0*/  IMAD.MOV.U32 R7, RZ, RZ, R17 ;  /* 0x000000ffff077224 */ /* 0x000fe400078e0011 */
[----:B------:R-:W1:Y:S01]  /*09f0*/  LDC.64 R28, c[0x0][0x640] ;  /* 0x00019000ff1c7b82 */ /* 0x000e620000000a00 */
[----:B------:R-:W-:-:S02]  /*0a00*/  IMAD.X R11, RZ, RZ, ~R5, P0 ;  /* 0x000000ffff0b7224 */ /* 0x000fc400000e0e05 */
[----:B------:R-:W-:Y:S01]  /*0a10*/  FMUL R0, R0, UR4 ;  /* 0x0000000400007c20 */ /* 0x000fe20008400000 */
[----:B------:R-:W-:Y:S01]  /*0a20*/  IMAD.WIDE.U32 R6, R9, R20, R6 ;  /* 0x0000001409067225 */ /* 0x000fe200078e0006 */
[----:B------:R-:W-:-:S03]  /*0a30*/  ULDC UR4, c[0x0][0x154] ;  /* 0x0000550000047ab9 */ /* 0x000fc60000000800 */
[----:B------:R-:W-:Y:S01]  /*0a40*/  IMAD R8, R11, R20, RZ ;  /* 0x000000140b087224 */ /* 0x000fe200078e02ff */
[----:B------:R-:W2:Y:S01]  /*0a50*/  LDC R5, c[0x0][0x144] ;  /* 0x00005100ff057b82 */ /* 0x000ea20000000800 */
[----:B------:R-:W3:Y:S02]  /*0a60*/  F2I.U32.TRUNC.NTZ R0, R0 ;  /* 0x0000000000007305 */ /* 0x000ee4000020f000 */
[----:B------:R-:W-:-:S04]  /*0a70*/  IMAD R9, R9, R21, R8 ;  /* 0x0000001509097224 */ /* 0x000fc800078e0208 */
[----:B------:R-:W-:Y:S01]  /*0a80*/  IMAD.IADD R7, R7, 0x1, R9 ;  /* 0x0000000107077824 */ /* 0x000fe200078e0209 */
[----:B------:R-:W4:Y:S01]  /*0a90*/  LDC R12, c[0x0][0x608] ;  /* 0x00018200ff0c7b82 */ /* 0x000f220000000800 */
[----:B------:R-:W-:-:S03]  /*0aa0*/  IMAD.MOV.U32 R9, RZ, RZ, -0x1 ;  /* 0xffffffffff097424 */ /* 0x000fc600078e00ff */
[-CC-:B0-----:R-:W-:Y:S02]  /*0ab0*/  SHF.R.U64 R20, R6, R10.reuse, R7.reuse ;  /* 0x0000000a06147219 */ /* 0x181fe40000001207 */
[----:B------:R-:W-:Y:S02]  /*0ac0*/  I2FP.F32.U32 R6, R3 ;  /* 0x0000000300067245 */ /* 0x000fe40000201000 */
[----:B------:R-:W0:Y:S01]  /*0ad0*/  LDC R26, c[0x0][0x658] ;  /* 0x00019600ff1a7b82 */ /* 0x000e220000000800 */
[----:B-1----:R-:W-:Y:S01]  /*0ae0*/  ISETP.NE.U32.AND P0, PT, R28, RZ, PT ;  /* 0x000000ff1c00720c */ /* 0x002fe20003f05070 */
[----:B---3--:R-:W-:Y:S01]  /*0af0*/  IMAD.MOV R8, RZ, RZ, -R0 ;  /* 0x000000ffff087224 */ /* 0x008fe200078e0a00 */
[----:B------:R-:W-:Y:S01]  /*0b00*/  SHF.R.U32.HI R7, RZ, R10, R7 ;  /* 0x0000000aff077219 */ /* 0x000fe20000011607 */
[----:B------:R-:W-:Y:S01]  /*0b10*/  FMUL R6, R6, UR4 ;  /* 0x0000000406067c20 */ /* 0x000fe20008400000 */
[----:B------:R-:W-:-:S03]  /*0b20*/  ISETP.NE.AND.EX P0, PT, R29, RZ, PT, P0 ;  /* 0x000000ff1d00720c */ /* 0x000fc60003f05300 */
[----:B------:R-:W1:Y:S01]  /*0b30*/  LDC R14, c[0x0][0x148] ;  /* 0x00005200ff0e7b82 */ /* 0x000e620000000800 */
[----:B--2---:R-:W-:-:S07]  /*0b40*/  IMAD R0, R5, R8, R4 ;  /* 0x0000000805007224 */ /* 0x004fce00078e0204 */
[----:B------:R-:W2:Y:S01]  /*0b50*/  LDC R24, c[0x0][0x600] ;  /* 0x00018000ff187b82 */ /* 0x000ea20000000800 */
[-CC-:B----4-:R-:W-:Y:S02]  /*0b60*/  SHF.R.U64 R30, R20, R12.reuse, R7.reuse ;  /* 0x0000000c141e7219 */ /* 0x190fe40000001207 */
[----:B------:R-:W-:Y:S01]  /*0b70*/  SHF.R.U32.HI R5, RZ, R12, R7 ;  /* 0x0000000cff057219 */ /* 0x000fe20000011607 */
[----:B------:R-:W-:Y:S01]  /*0b80*/  IMAD.MOV.U32 R7, RZ, RZ, 0x1 ;  /* 0x00000001ff077424 */ /* 0x000fe200078e00ff */
[----:B------:R3:W4:Y:S03]  /*0b90*/  F2I.U32.TRUNC.NTZ R12, R6 ;  /* 0x00000006000c7305 */ /* 0x000726000020f000 */
[----:B------:R-:W1:Y:S01]  /*0ba0*/  LDC R15, c[0x0][0x648] ;  /* 0x00019200ff0f7b82 */ /* 0x000e620000000800 */
[-C--:B0-----:R-:W-:Y:S02]  /*0bb0*/  SHF.L.U32 R4, R9, R26.reuse, RZ ;  /* 0x0000001a09047219 */ /* 0x081fe400000006ff */
[----:B------:R-:W-:-:S02]  /*0bc0*/  SHF.R.U64 R32, R30, R26, R5 ;  /* 0x0000001a1e207219 */ /* 0x000fc40000001205 */
[----:B------:R-:W-:Y:S02]  /*0bd0*/  LOP3.LUT R11, RZ, R4, RZ, 0x33, !PT ;  /* 0x00000004ff0b7212 */ /* 0x000fe400078e33ff */
[-C--:B------:R-:W-:Y:S01]  /*0be0*/  SHF.R.U32.HI R5, RZ, R26.reuse, R5 ;  /* 0x0000001aff057219 */ /* 0x080fe20000011605 */
[----:B------:R-:W0:Y:S01]  /*0bf0*/  LDC R21, c[0x0][0x638] ;  /* 0x00018e00ff157b82 */ /* 0x000e220000000800 */
[----:B------:R-:W-:Y:S01]  /*0c00*/  SHF.L.U32 R10, R7, R26, RZ ;  /* 0x0000001a070a7219 */ /* 0x000fe200000006ff */
[----:B------:R-:W-:-:S06]  /*0c10*/  IMAD.MOV.U32 R4, RZ, RZ, R32 ;  /* 0x000000ffff047224 */ /* 0x000fcc00078e0020 */
[----:B------:R-:W0:Y:S01]  /*0c20*/  LDC R43, c[0x0][0x610] ;  /* 0x00018400ff2b7b82 */ /* 0x000e220000000800 */
[----:B---34-:R-:W-:Y:S05]  /*0c30*/  @!P0 BRA `(.L_x_7) ;  /* 0x0000000000288947 */ /* 0x018fea0003800000 */
[----:B------:R-:W3:Y:S02]  /*0c40*/  LDC R9, c[0x0][0x64c] ;  /* 0x00019300ff097b82 */ /* 0x000ee40000000800 */
[----:B---3--:R-:W-:-:S05]  /*0c50*/  IADD3 R9, P0, R32, R9, RZ ;  /* 0x0000000920097210 */ /* 0x008fca0007f1e0ff */
        /* <DEDUP_REMOVED lines=8> */
.L_x_7:
[----:B-1----:R-:W-:Y:S01]  /*0ce0*/  SHF.R.U64 R4, R4, R15, R5 ;  /* 0x0000000f04047219 */ /* 0x002fe20000001205 */
[----:B--2---:R-:W-:Y:S01]  /*0cf0*/  VIADD R5, R24, 0xffffffff ;  /* 0xffffffff18057836 */ /* 0x004fe20000000000 */
[----:B------:R-:W-:Y:S01]  /*0d00*/  LOP3.LUT R11, R30, R11, RZ, 0xc0, !PT ;  /* 0x0000000b1e0b7212 */ /* 0x000fe200078ec0ff */
[----:B------:R-:W-:Y:S02]  /*0d10*/  IMAD.MOV R12, RZ, RZ, -R12 ;  /* 0x000000ffff0c7224 */ /* 0x000fe400078e0a0c */
[----:B------:R-:W-:Y:S02]  /*0d20*/  IMAD.MOV R6, RZ, RZ, -R4 ;  /* 0x000000ffff067224 */ /* 0x000fe400078e0a04 */
[----:B------:R-:W-:Y:S01]  /*0d30*/  IMAD R11, R10, R4, R11 ;  /* 0x000000040a0b7224 */ /* 0x000fe200078e020b */
[----:B------:R-:W-:Y:S01]  /*0d40*/  LOP3.LUT R4, R20, R5, RZ, 0xc0, !PT ;  /* 0x0000000514047212 */ /* 0x000fe200078ec0ff */
[----:B------:R-:W-:Y:S02]  /*0d50*/  @P3 IMAD R0, R14, R12, R3 ;  /* 0x0000000c0e003224 */ /* 0x000fe400078e0203 */
[----:B0-----:R-:W-:-:S02]  /*0d60*/  IMAD R3, R6, R21, R32 ;  /* 0x0000001506037224 */ /* 0x001fc400078e0220 */
[----:B------:R-:W-:Y:S02]  /*0d70*/  IMAD R43, R11, R43, R0 ;  /* 0x0000002b0b2b7224 */ /* 0x000fe400078e0200 */
[----:B------:R-:W-:Y:S02]  /*0d80*/  IMAD R4, R3, R24, R4 ;  /* 0x0000001803047224 */ /* 0x000fe400078e0204 */
[----:B------:R-:W-:-:S03]  /*0d90*/  IMAD.MOV.U32 R0, RZ, RZ, 0x1 ;  /* 0x00000001ff007424 */ /* 0x000fc600078e00ff */
[----:B------:R-:W-:Y:S02]  /*0da0*/  SEL R42, R4, R43, !P3 ;  /* 0x0000002b042a7207 */ /* 0x000fe40005800000 */
[----:B------:R-:W-:-:S07]  /*0db0*/  SEL R43, R43, R4, !P3 ;  /* 0x000000042b2b7207 */ /* 0x000fce0005800000 */
.L_x_5:
[----:B------:R-:W-:-:S08]  /*0dc0*/  NOP ;  /* 0x0000000000007918 */ /* 0x000fd00000000000 */
[----:B------:R-:W0:Y:S02]  /*0dd0*/  USETMAXREG.TRY_ALLOC.CTAPOOL UP0, 0xe8 ;  /* 0x000000e8000079c8 */ /* 0x000e240008000600 */
[----:B0-----:R-:W-:-:S13]  /*0de0*/  PLOP3.LUT P0, PT, PT, PT, UP0, 0x80, 0x0 ;  /* 0x000000000000781c */ /* 0x001fda0003f0f008 */
[----:B------:R-:W-:Y:S05]  /*0df0*/  @!P0 BRA `(.L_x_5) ;  /* 0xfffffffc00f08947 */ /* 0x000fea000383ffff */
[----:B------:R-:W-:Y:S01]  /*0e00*/  ULDC.64 UR4, c[0x0][0x598] ;  /* 0x0001660000047ab9 */ /* 0x000fe20000000a00 */
[----:B------:R-:W-:Y:S01]  /*0e10*/  ULDC.64 UR36, c[0x0][0x208] ;  /* 0x0000820000247ab9 */ /* 0x000fe20000000a00 */
[----:B------:R-:W-:-:S04]  /*0e20*/  ISETP.NE.U32.AND P0, PT, RZ, UR4, PT ;  /* 0x00000004ff007c0c */ /* 0x000fc8000bf05070 */
[----:B------:R-:W-:-:S13]  /*0e30*/  ISETP.NE.AND.EX P0, PT, RZ, UR5, PT, P0 ;  /* 0x00000005ff007c0c */ /* 0x000fda000bf05300 */
[----:B------:R-:W-:Y:S05]  /*0e40*/  @!P0 BRA `(.L_x_8) ;  /* 0x00000000001c8947 */ /* 0x000fea0003800000 */
[----:B------:R-:W0:Y:S02]  /*0e50*/  LDC.64 R4, c[0x0][0x598] ;  /* 0x00016600ff047b82 */ /* 0x000e240000000a00 */
[----:B0-----:R-:W2:Y:S02]  /*0e60*/  LDG.E.64 R4, desc[UR36][R4.64] ;  /* 0x0000002404047981 */ /* 0x001ea4000c1e1b00 */
[----:B--2---:R-:W-:-:S04]  /*0e70*/  ISETP.NE.U32.AND P0, PT, R4, RZ, PT ;  /* 0x000000ff0400720c */ /* 0x004fc80003f05070 */
[----:B------:R-:W-:-:S13]  /*0e80*/  ISETP.NE.AND.EX P0, PT, R5, RZ, PT, P0 ;  /* 0x000000ff0500720c */ /* 0x000fda0003f05300 */
[----:B------:R-:W-:Y:S05]  /*0e90*/  @!P0 BRA `(.L_x_8) ;  /* 0x0000000000088947 */ /* 0x000fea0003800000 */
[----:B------:R0:W5:Y:S01]  /*0ea0*/  LD.E R40, desc[UR36][R4.64] ;  /* 0x0000002404287980 */ /* 0x000162000c101900 */
[----:B------:R-:W-:Y:S05]  /*0eb0*/  BRA `(.L_x_9) ;  /* 0x0000000000247947 */ /* 0x000fea0003800000 */
.L_x_8:
[----:B------:R-:W-:Y:S02]  /*0ec0*/  ULDC.64 UR4, c[0x0][0x588] ;  /* 0x0001620000047ab9 */ /* 0x000fe40000000a00 */
[----:B------:R-:W-:-:S04]  /*0ed0*/  ISETP.NE.U32.AND P0, PT, RZ, UR4, PT ;  /* 0x00000004ff007c0c */ /* 0x000fc8000bf05070 */
[----:B------:R-:W-:-:S13]  /*0ee0*/  ISETP.NE.AND.EX P0, PT, RZ, UR5, PT, P0 ;  /* 0x00000005ff007c0c */ /* 0x000fda000bf05300 */
[----:B------:R-:W-:Y:S05]  /*0ef0*/  @!P0 BRA `(.L_x_10) ;  /* 0x00000000000c8947 */ /* 0x000fea0003800000 */
[----:B------:R-:W0:Y:S02]  /*0f00*/  LDC.64 R40, c[0x0][0x588] ;  /* 0x00016200ff287b82 */ /* 0x000e240000000a00 */
[----:B0-----:R1:W5:Y:S01]  /*0f10*/  LDG.E R40, desc[UR36][R40.64] ;  /* 0x0000002428287981 */ /* 0x001362000c1e1900 */
[----:B------:R-:W-:Y:S05]  /*0f20*/  BRA `(.L_x_9) ;  /* 0x0000000000087947 */ /* 0x000fea0003800000 */
.L_x_10:
[----:B------:R-:W-:Y:S02]  /*0f30*/  ULDC UR4, c[0x0][0x580] ;  /* 0x0001600000047ab9 */ /* 0x000fe40000000800 */
[----:B------:R-:W-:-:S07]  /*0f40*/  IMAD.U32 R40, RZ, RZ, UR4 ;  /* 0x00000004ff287e24 */ /* 0x000fce000f8e00ff */
.L_x_9:
[----:B------:R-:W-:Y:S02]  /*0f50*/  ULDC.64 UR4, c[0x0][0x5a0] ;  /* 0x0001680000047ab9 */ /* 0x000fe40000000a00 */
[----:B------:R-:W-:-:S04]  /*0f60*/  ISETP.NE.U32.AND P0, PT, RZ, UR4, PT ;  /* 0x00000004ff007c0c */ /* 0x000fc8000bf05070 */
[----:B------:R-:W-:-:S13]  /*0f70*/  ISETP.NE.AND.EX P0, PT, RZ, UR5, PT, P0 ;  /* 0x00000005ff007c0c */ /* 0x000fda000bf05300 */
[----:B------:R-:W-:Y:S05]  /*0f80*/  @!P0 BRA `(.L_x_11) ;  /* 0x00000000001c8947 */ /* 0x000fea0003800000 */
[----:B0-----:R-:W0:Y:S02]  /*0f90*/  LDC.64 R4, c[0x0][0x5a0] ;  /* 0x00016800ff047b82 */ /* 0x001e240000000a00 */
[----:B0-----:R-:W2:Y:S02]  /*0fa0*/  LDG.E.64 R4, desc[UR36][R4.64] ;  /* 0x0000002404047981 */ /* 0x001ea4000c1e1b00 */
[----:B--2---:R-:W-:-:S04]  /*0fb0*/  ISETP.NE.U32.AND P0, PT, R4, RZ, PT ;  /* 0x000000ff0400720c */ /* 0x004fc80003f05070 */
[----:B------:R-:W-:-:S13]  /*0fc0*/  ISETP.NE.AND.EX P0, PT, R5, RZ, PT, P0 ;  /* 0x000000ff0500720c */ /* 0x000fda0003f05300 */
[----:B------:R-:W-:Y:S05]  /*0fd0*/  @!P0 BRA `(.L_x_11) ;  /* 0x0000000000088947 */ /* 0x000fea0003800000 */
[----:B-1----:R0:W5:Y:S01]  /*0fe0*/  LD.E R41, desc[UR36][R4.64] ;  /* 0x0000002404297980 */ /* 0x002162000c101900 */
[----:B------:R-:W-:Y:S05]  /*0ff0*/  BRA `(.L_x_12) ;  /* 0x0000000000247947 */ /* 0x000fea0003800000 */
.L_x_11:
[----:B------:R-:W-:Y:S02]  /*1000*/  ULDC.64 UR4, c[0x0][0x590] ;  /* 0x0001640000047ab9 */ /* 0x000fe40000000a00 */
[----:B------:R-:W-:-:S04]  /*1010*/  ISETP.NE.U32.AND P0, PT, RZ, UR4, PT ;  /* 0x00000004ff007c0c */ /* 0x000fc8000bf05070 */
[----:B------:R-:W-:-:S13]  /*1020*/  ISETP.NE.AND.EX P0, PT, RZ, UR5, PT, P0 ;  /* 0x00000005ff007c0c */ /* 0x000fda000bf05300 */
[----:B------:R-:W-:Y:S05]  /*1030*/  @!P0 BRA `(.L_x_13) ;  /* 0x00000000000c8947 */ /* 0x000fea0003800000 */
[----:B0-----:R-:W1:Y:S02]  /*1040*/  LDC.64 R4, c[0x0][0x590] ;  /* 0x00016400ff047b82 */ /* 0x001e640000000a00 */
[----:B-1----:R1:W5:Y:S01]  /*1050*/  LDG.E R41, desc[UR36][R4.64] ;  /* 0x0000002404297981 */ /* 0x002362000c1e1900 */
[----:B------:R-:W-:Y:S05]  /*1060*/  BRA `(.L_x_12) ;  /* 0x0000000000087947 */ /* 0x000fea0003800000 */
.L_x_13:
[----:B------:R-:W-:Y:S02]  /*1070*/  ULDC UR4, c[0x0][0x584] ;  /* 0x0001610000047ab9 */ /* 0x000fe40000000800 */
[----:B-1----:R-:W-:-:S07]  /*1080*/  IMAD.U32 R41, RZ, RZ, UR4 ;  /* 0x00000004ff297e24 */ /* 0x002fce000f8e00ff */
.L_x_12:
[----:B------:R-:W-:-:S13]  /*1090*/  LOP3.LUT P0, RZ, R0, 0xff, RZ, 0xc0, !PT ;  /* 0x000000ff00ff7812 */ /* 0x000fda000780c0ff */
[----:B------:R-:W-:Y:S05]  /*10a0*/  @!P0 EXIT ;  /* 0x000000000000894d */ /* 0x000fea0003800000 */
[----:B------:R-:W-:Y:S01]  /*10b0*/  ULDC UR4, c[0x0][0x28c] ;  /* 0x0000a30000047ab9 */ /* 0x000fe20000000800 */
[----:B------:R-:W-:Y:S01]  /*10c0*/  LOP3.LUT R56, R19, 0x1, RZ, 0xfc, !PT ;  /* 0x0000000113387812 */ /* 0x000fe200078efcff */
[----:B------:R-:W-:Y:S01]  /*10d0*/  UIADD3 UR4, UR4, 0x1f, URZ ;  /* 0x0000001f04047890 */ /* 0x000fe2000fffe03f */
[----:B------:R-:W-:Y:S01]  /*10e0*/  UMOV UR38, URZ ;  /* 0x0000003f00267c82 */ /* 0x000fe20008000000 */
[----:B------:R-:W-:Y:S02]  /*10f0*/  UMOV UR39, URZ ;  /* 0x0000003f00277c82 */ /* 0x000fe40008000000 */
[----:B------:R-:W-:-:S04]  /*1100*/  USHF.R.S32.HI UR5, URZ, 0x1f, UR4 ;  /* 0x0000001f3f057899 */ /* 0x000fc80008011404 */
[----:B------:R-:W-:-:S04]  /*1110*/  ULEA.HI UR5, UR5, UR4, URZ, 0x5 ;  /* 0x0000000405057291 */ /* 0x000fc8000f8f283f */
[----:B------:R-:W-:-:S12]  /*1120*/  USHF.R.S32.HI UR40, URZ, 0x5, UR5 ;  /* 0x000000053f287899 */ /* 0x000fd80008011405 */
.L_x_61:
[----:B------:R-:W-:Y:S01]  /*1130*/  LOP3.LUT R0, R18, 0x80, RZ, 0xc0, !PT ;  /* 0x0000008012007812 */ /* 0x000fe200078ec0ff */
[----:B--2---:R-:W2:Y:S01]  /*1140*/  S2UR UR7, SR_CgaCtaId ;  /* 0x00000000000779c3 */ /* 0x004ea20000008800 */
[----:B------:R-:W-:Y:S02]  /*1150*/  UMOV UR6, 0x400 ;  /* 0x0000040000067882 */ /* 0x000fe40000000000 */
[----:B------:R-:W-:-:S06]  /*1160*/  SHF.R.U32.HI R0, RZ, 0x7, R0 ;  /* 0x00000007ff007819 */ /* 0x000fcc0000011600 */
[----:B---3--:R-:W3:Y:S01]  /*1170*/  SHFL.IDX PT, R0, R0, RZ, 0x1f ;  /* 0x00001fff00007589 */ /* 0x008ee200000e0000 */
[----:B--2---:R-:W-:Y:S01]  /*1180*/  ULEA UR42, UR7, UR6, 0x18 ;  /* 0x00000006072a7291 */ /* 0x004fe2000f8ec03f */
[----:B---3--:R-:W-:-:S13]  /*1190*/  R2UR UR4, R0 ;  /* 0x00000000000472ca */ /* 0x008fda00000e0000 */
[----:B------:R-:W-:-:S04]  /*11a0*/  ULEA.HI UR5, UR4, UR4, URZ, 0x1 ;  /* 0x0000000404057291 */ /* 0x000fc8000f8f083f */
[----:B------:R-:W-:-:S04]  /*11b0*/  ULOP3.LUT UR5, UR5, 0xffffe, URZ, 0xc0, !UPT ;  /* 0x000ffffe05057892 */ /* 0x000fc8000f8ec03f */
[----:B------:R-:W-:-:S03]  /*11c0*/  UIADD3 UR5, UR4, -UR5, URZ ;  /* 0x8000000504057290 */ /* 0x000fc6000fffe03f */
[----:B------:R-:W-:Y:S01]  /*11d0*/  ULDC UR4, c[0x0][0x28c] ;  /* 0x0000a30000047ab9 */ /* 0x000fe20000000800 */
[----:B------:R-:W-:Y:S01]  /*11e0*/  ULEA UR5, UR5, UR42, 0xc ;  /* 0x0000002a05057291 */ /* 0x000fe2000f8e603f */
[----:B------:R-:W-:-:S03]  /*11f0*/  ISETP.LT.AND P0, PT, RZ, UR4, PT ;  /* 0x00000004ff007c0c */ /* 0x000fc6000bf01270 */
[----:B------:R-:W-:-:S04]  /*1200*/  UIADD3 UR5, UR5, 0x200, URZ ;  /* 0x0000020005057890 */ /* 0x000fc8000fffe03f */
[----:B------:R-:W-:-:S04]  /*1210*/  USHF.R.U32.HI UR5, URZ, 0x4, UR5 ;  /* 0x000000043f057899 */ /* 0x000fc80008011605 */
[----:B------:R-:W-:-:S04]  /*1220*/  ULOP3.LUT UR5, UR5, 0x3fff, URZ, 0xc0, !UPT ;  /* 0x00003fff05057892 */ /* 0x000fc8000f8ec03f */
[----:B------:R-:W-:Y:S01]  /*1230*/  ULOP3.LUT UR41, UR5, 0x10000, URZ, 0xfc, !UPT ;  /* 0x0001000005297892 */ /* 0x000fe2000f8efc3f */
[----:B----45:R-:W-:Y:S11]  /*1240*/  @P0 BRA `(.L_x_14) ;  /* 0x0000000000400947 */ /* 0x030ff60003800000 */
[----:B------:R-:W-:Y:S01]  /*1250*/  MOV R0, 0x0 ;  /* 0x0000000000007802 */ /* 0x000fe20000000f00 */
[----:B------:R-:W-:Y:S01]  /*1260*/  ULDC.64 UR4, c[0x4][0x68] ;  /* 0x01001a0000047ab9 */ /* 0x000fe20000000a00 */
[----:B------:R-:W-:Y:S01]  /*1270*/  ULDC.64 UR6, c[0x4][0x8] ;  /* 0x0100020000067ab9 */ /* 0x000fe20000000a00 */
[----:B01----:R-:W-:Y:S01]  /*1280*/  IMAD.U32 R4, RZ, RZ, UR4 ;  /* 0x00000004ff047e24 */ /* 0x003fe2000f8e00ff */
[----:B------:R0:W1:Y:S01]  /*1290*/  LDC.64 R14, c[0x4][R0] ;  /* 0x01000000000e7b82 */ /* 0x0000620000000a00 */
[----:B------:R-:W-:Y:S01]  /*12a0*/  IMAD.U32 R5, RZ, RZ, UR5 ;  /* 0x00000005ff057e24 */ /* 0x000fe2000f8e00ff */
[----:B------:R-:W-:Y:S01]  /*12b0*/  ULDC.64 UR4, c[0x4][0x70] ;  /* 0x01001c0000047ab9 */ /* 0x000fe20000000a00 */
[----:B------:R-:W-:Y:S02]  /*12c0*/  IMAD.U32 R10, RZ, RZ, UR6 ;  /* 0x00000006ff0a7e24 */ /* 0x000fe4000f8e00ff */
[----:B------:R-:W-:Y:S02]  /*12d0*/  IMAD.U32 R6, RZ, RZ, UR4 ;  /* 0x00000004ff067e24 */ /* 0x000fe4000f8e00ff */
[----:B------:R-:W-:-:S02]  /*12e0*/  IMAD.U32 R7, RZ, RZ, UR5 ;  /* 0x00000005ff077e24 */ /* 0x000fc4000f8e00ff */
[----:B------:R-:W-:Y:S02]  /*12f0*/  IMAD.U32 R11, RZ, RZ, UR7 ;  /* 0x00000007ff0b7e24 */ /* 0x000fe4000f8e00ff */
[----:B------:R-:W-:Y:S02]  /*1300*/  IMAD.MOV.U32 R8, RZ, RZ, 0x1e1 ;  /* 0x000001e1ff087424 */ /* 0x000fe400078e00ff */
[----:B------:R-:W-:Y:S02]  /*1310*/  IMAD.MOV.U32 R12, RZ, RZ, 0x1 ;  /* 0x00000001ff0c7424 */ /* 0x000fe400078e00ff */
[----:B0-----:R-:W-:-:S07]  /*1320*/  IMAD.MOV.U32 R13, RZ, RZ, RZ ;  /* 0x000000ffff0d7224 */ /* 0x001fce00078e00ff */
[----:B------:R-:W-:-:S07]  /*1330*/  LEPC R20, `(.L_x_14) ;  /* 0x000000001014794e */ /* 0x000fce0000000000 */
[----:B-1---5:R-:W-:Y:S05]  /*1340*/  CALL.ABS.NOINC R14 ;  /* 0x000000000e007343 */ /* 0x022fea0003c00000 */
.L_x_14:
[----:B------:R-:W-:-:S13]  /*1350*/  ISETP.NE.AND P0, PT, R56, 0x3, PT ;  /* 0x000000033800780c */ /* 0x000fda0003f05270 */
[----:B------:R-:W-:Y:S05]  /*1360*/  @!P0 BRA `(.L_x_15) ;  /* 0x0000000000048947 */ /* 0x000fea0003800000 */
[----:B------:R-:W-:Y:S01]  /*1370*/  BPT.TRAP 0x1 ;  /* 0x000000040000795c */ /* 0x000fe20000300000 */
.L_x_15:
[----:B------:R-:W-:Y:S02]  /*1380*/  IMAD.U32 R3, RZ, RZ, UR39 ;  /* 0x00000027ff037e24 */ /* 0x000fe4000f8e00ff */
[----:B------:R-:W-:-:S03]  /*1390*/  IMAD.U32 R0, RZ, RZ, UR38 ;  /* 0x00000026ff007e24 */ /* 0x000fc6000f8e00ff */
[----:B------:R-:W-:Y:S02]  /*13a0*/  LEA R3, R3, UR42, 0x3 ;  /* 0x0000002a03037c11 */ /* 0x000fe4000f8e18ff */
[----:B------:R-:W-:-:S04]  /*13b0*/  SHF.L.U32 R0, R0, 0x1f, RZ ;  /* 0x0000001f00007819 */ /* 0x000fc800000006ff */
[----:B------:R2:W3:Y:S01]  /*13c0*/  SYNCS.PHASECHK.TRANS64.TRYWAIT P1, [R3+URZ], R0 ;  /* 0x00000000030075a7 */ /* 0x0004e2000802017f */
[----:B------:R-:W-:Y:S05]  /*13d0*/  @!P0 BRA `(.L_x_16) ;  /* 0x0000000000048947 */ /* 0x000fea0003800000 */
[----:B------:R-:W-:Y:S01]  /*13e0*/  BPT.TRAP 0x1 ;  /* 0x000000040000795c */ /* 0x000fe20000300000 */
.L_x_16:
[----:B---3--:R-:W-:Y:S05]  /*13f0*/  @P1 BRA `(.L_x_17) ;  /* 0x0000000000081947 */ /* 0x008fea0003800000 */
[----:B------:R-:W3:Y:S02]  /*1400*/  SYNCS.PHASECHK.TRANS64.TRYWAIT P1, [R3+URZ], R0 ;  /* 0x00000000030075a7 */ /* 0x000ee4000802017f */
[----:B---3--:R-:W-:Y:S05]  /*1410*/  @!P1 BRA `(.L_x_18) ;  /* 0x0000004400349947 */ /* 0x008fea0003800000 */
.L_x_17:
[----:B------:R-:W-:-:S04]  /*1420*/  UISETP.LT.AND UP0, UPT, UR40, 0x1, UPT ;  /* 0x000000012800788c */ /* 0x000fc8000bf01270 */
[----:B------:R-:W-:-:S04]  /*1430*/  USEL UR4, UR40, 0x1, UP0 ;  /* 0x0000000128047887 */ /* 0x000fc80008000000 */
[----:B------:R-:W-:-:S06]  /*1440*/  UIADD3 UR4, UR40, -UR4, URZ ;  /* 0x8000000428047290 */ /* 0x000fcc000fffe03f */
[----:B--23--:R-:W-:Y:S01]  /*1450*/  IMAD.U32 R0, RZ, RZ, UR4 ;  /* 0x00000004ff007e24 */ /* 0x00cfe2000f8e00ff */
[----:B------:R-:W-:Y:S05]  /*1460*/  WARPSYNC.ALL ;  /* 0x0000000000007948 */ /* 0x000fea0003800000 */
[----:B------:R-:W-:Y:S01]  /*1470*/  ISETP.GE.AND P1, PT, R0, 0x1, PT ;  /* 0x000000010000780c */ /* 0x000fe20003f26270 */
[----:B------:R-:W-:Y:S01]  /*1480*/  UIADD3 UR4, UR42, 0x33200, URZ ;  /* 0x000332002a047890 */ /* 0x000fe2000fffe03f */
[----:B------:R-:W-:Y:S01]  /*1490*/  WARPGROUP.ARRIVE ;  /* 0x00000000000079c5 */ /* 0x000fe20000000000 */
[----:B------:R-:W-:Y:S02]  /*14a0*/  UIMAD UR6, UR39, 0x300, UR41 ;  /* 0x00000300270678a4 */ /* 0x000fe4000f8e0229 */
[----:B------:R-:W-:Y:S01]  /*14b0*/  USHF.R.U32.HI UR4, URZ, 0x4, UR4 ;  /* 0x000000043f047899 */ /* 0x000fe20008011604 */
[----:B------:R-:W-:Y:S01]  /*14c0*/  UMOV UR9, 0x80000020 ;  /* 0x8000002000097882 */ /* 0x000fe20000000000 */
[----:B------:R-:W-:-:S02]  /*14d0*/  UMOV UR11, 0x80000020 ;  /* 0x80000020000b7882 */ /* 0x000fc40000000000 */
[----:B------:R-:W-:Y:S01]  /*14e0*/  ULOP3.LUT UR4, UR4, 0x3fff, URZ, 0xc0, !UPT ;  /* 0x00003fff04047892 */ /* 0x000fe2000f8ec03f */
[----:B------:R-:W-:Y:S01]  /*14f0*/  UMOV UR8, UR6 ;  /* 0x0000000600087c82 */ /* 0x000fe20008000000 */
[----:B------:R-:W-:Y:S02]  /*1500*/  UIADD3 UR7, UR6, 0x200, URZ ;  /* 0x0000020006077890 */ /* 0x000fe4000fffe03f */
[----:B------:R-:W-:-:S04]  /*1510*/  ULOP3.LUT UR4, UR4, 0x10000, URZ, 0xfc, !UPT ;  /* 0x0001000004047892 */ /* 0x000fc8000f8efc3f */
[----:B------:R-:W-:-:S07]  /*1520*/  ULEA UR5, UR39, UR4, 0x6 ;  /* 0x0000000427057291 */ /* 0x000fce000f8e303f */
[----:B------:R-:W-:Y:S02]  /*1530*/  UMOV UR10, UR5 ;  /* 0x00000005000a7c82 */ /* 0x000fe40008000000 */
[----:B------:R-:W-:Y:S01]  /*1540*/  HGMMA.64x16x16.F32 R32, gdesc[UR8], RZ, !UPT, gsb0 ;  /* 0x00200000082079f0 */ /* 0x000fe2000c0008ff */
[----:B------:R-:W-:Y:S01]  /*1550*/  UMOV UR8, UR7 ;  /* 0x0000000700087c82 */ /* 0x000fe20008000000 */
[----:B------:R-:W-:Y:S01]  /*1560*/  UMOV UR9, 0x80000020 ;  /* 0x8000002000097882 */ /* 0x000fe20000000000 */
[----:B------:R-:W-:Y:S02]  /*1570*/  WARPGROUP.DEPBAR.LE gsb0, 0x0 ;  /* 0x00008000000079c5 */ /* 0x000fe40000010000 */
[----:B------:R-:W-:-:S06]  /*1580*/  WARPGROUP.ARRIVE ;  /* 0x00000000000079c5 */ /* 0x000fcc0000000000 */
[----:B------:R-:W-:Y:S01]  /*1590*/  HGMMA.64x16x16.F32 R24, gdesc[UR8], RZ, !UPT, gsb0 ;  /* 0x00200000081879f0 */ /* 0x000fe2000c0008ff */
[----:B------:R-:W-:Y:S02]  /*15a0*/  UIADD3 UR8, UR6, 0x2, URZ ;  /* 0x0000000206087890 */ /* 0x000fe4000fffe03f */
[----:B------:R-:W-:Y:S01]  /*15b0*/  UIADD3 UR10, UR5, 0x2, URZ ;  /* 0x00000002050a7890 */ /* 0x000fe2000fffe03f */
[----:B------:R-:W-:Y:S01]  /*15c0*/  UMOV UR9, 0x80000020 ;  /* 0x8000002000097882 */ /* 0x000fe20000000000 */
[----:B------:R-:W-:Y:S01]  /*15d0*/  UMOV UR11, 0x80000020 ;  /* 0x80000020000b7882 */ /* 0x000fe20000000000 */
[----:B------:R-:W-:Y:S01]  /*15e0*/  UIADD3 UR6, UR6, 0x202, URZ ;  /* 0x0000020206067890 */ /* 0x000fe2000fffe03f */
[----:B------:R-:W-:Y:S02]  /*15f0*/  WARPGROUP.DEPBAR.LE gsb0, 0x0 ;  /* 0x00008000000079c5 */ /* 0x000fe40000010000 */
[----:B------:R-:W-:-:S06]  /*1600*/  WARPGROUP.ARRIVE ;  /* 0x00000000000079c5 */ /* 0x000fcc0000000000 */
[----:B------:R-:W-:Y:S01]  /*1610*/  HGMMA.64x16x16.F32 R32, gdesc[UR8], R32, gsb0 ;  /* 0x00200000082079f0 */ /* 0x000fe20008000820 */
[----:B------:R-:W-:Y:S01]  /*1620*/  UMOV UR8, UR6 ;  /* 0x0000000600087c82 */ /* 0x000fe20008000000 */
[----:B------:R-:W-:Y:S01]  /*1630*/  UMOV UR9, 0x80000020 ;  /* 0x8000002000097882 */ /* 0x000fe20000000000 */
[----:B------:R-:W-:Y:S02]  /*1640*/  WARPGROUP.DEPBAR.LE gsb0, 0x0 ;  /* 0x00008000000079c5 */ /* 0x000fe40000010000 */
[----:B------:R-:W-:-:S06]  /*1650*/  WARPGROUP.ARRIVE ;  /* 0x00000000000079c5 */ /* 0x000fcc0000000000 */
[----:B------:R-:W-:Y:S03]  /*1660*/  HGMMA.64x16x16.F32 R24, gdesc[UR8], R24, gsb0 ;  /* 0x00200000081879f0 */ /* 0x000fe60008000818 */
[----:B------:R-:W-:Y:S02]  /*1670*/  WARPGROUP.DEPBAR.LE gsb0, 0x0 ;  /* 0x00008000000079c5 */ /* 0x000fe40000010000 */
[----:B------:R-:W-:Y:S05]  /*1680*/  @!P1 BRA `(.L_x_19) ;  /* 0x0000000400109947 */ /* 0x000fea0003800000 */
[----:B------:R-:W-:-:S04]  /*1690*/  UIADD3 UR5, UR39, 0x1, URZ ;  /* 0x0000000127057890 */ /* 0x000fc8000fffe03f */
[----:B------:R-:W-:-:S04]  /*16a0*/  UISETP.NE.AND UP0, UPT, UR5, 0x11, UPT ;  /* 0x000000110500788c */ /* 0x000fc8000bf05270 */
[----:B------:R-:W-:Y:S02]  /*16b0*/  USEL UR6, URZ, 0x1, UP0 ;  /* 0x000000013f067887 */ /* 0x000fe40008000000 */
[----:B------:R-:W-:Y:S02]  /*16c0*/  USEL UR5, UR5, URZ, UP0 ;  /* 0x0000003f05057287 */ /* 0x000fe40008000000 */
[----:B------:R-:W-:-:S06]  /*16d0*/  ULOP3.LUT UR6, UR38, UR6, URZ, 0x3c, !UPT ;  /* 0x0000000626067292 */ /* 0x000fcc000f8e3c3f */
[----:B01----:R-:W-:Y:S01]  /*16e0*/  IMAD.U32 R5, RZ, RZ, UR6 ;  /* 0x00000006ff057e24 */ /* 0x003fe2000f8e00ff */
[----:B------:R-:W-:-:S06]  /*16f0*/  UMOV UR6, UR39 ;  /* 0x0000002700067c82 */ /* 0x000fcc0008000000 */
.L_x_26:
[----:B01----:R-:W-:Y:S05]  /*1700*/  @!P0 BRA `(.L_x_20) ;  /* 0x0000000000048947 */ /* 0x003fea0003800000 */
[----:B------:R-:W-:Y:S01]  /*1710*/  BPT.TRAP 0x1 ;  /* 0x000000040000795c */ /* 0x000fe20000300000 */
.L_x_20:
[----:B------:R-:W0:Y:S01]  /*1720*/  S2UR UR8, SR_CgaCtaId ;  /* 0x00000000000879c3 */ /* 0x000e220000008800 */
[----:B------:R-:W-:Y:S01]  /*1730*/  UMOV UR7, 0x400 ;  /* 0x0000040000077882 */ /* 0x000fe20000000000 */
[----:B------:R-:W-:Y:S01]  /*1740*/  SHF.L.U32 R3, R5, 0x1f, RZ ;  /* 0x0000001f05037819 */ /* 0x000fe200000006ff */
[----:B0-----:R-:W-:-:S04]  /*1750*/  ULEA UR14, UR8, UR7, 0x18 ;  /* 0x00000007080e7291 */ /* 0x001fc8000f8ec03f */
[----:B------:R-:W-:-:S09]  /*1760*/  ULEA UR7, UR5, UR14, 0x3 ;  /* 0x0000000e05077291 */ /* 0x000fd2000f8e183f */
[----:B------:R0:W1:Y:S01]  /*1770*/  SYNCS.PHASECHK.TRANS64.TRYWAIT P1, [UR7], R3 ;  /* 0x00000003ff0075a7 */ /* 0x0000620008020147 */
[----:B------:R-:W-:Y:S05]  /*1780*/  @!P0 BRA `(.L_x_21) ;  /* 0x0000000000048947 */ /* 0x000fea0003800000 */
[----:B------:R-:W-:Y:S01]  /*1790*/  BPT.TRAP 0x1 ;  /* 0x000000040000795c */ /* 0x000fe20000300000 */
.L_x_21:
[----:B-1----:R-:W-:Y:S05]  /*17a0*/  @P1 BRA `(.L_x_22) ;  /* 0x0000000000081947 */ /* 0x002fea0003800000 */
[----:B------:R-:W1:Y:S02]  /*17b0*/  SYNCS.PHASECHK.TRANS64.TRYWAIT P1, [UR7], R3 ;  /* 0x00000003ff0075a7 */ /* 0x000e640008020147 */
[----:B-1----:R-:W-:Y:S05]  /*17c0*/  @!P1 BRA `(.L_x_23) ;  /* 0x00000040005c9947 */ /* 0x002fea0003800000 */
.L_x_22:
[----:B------:R-:W-:Y:S01]  /*17d0*/  ULEA UR7, UR5, UR4, 0x6 ;  /* 0x0000000405077291 */ /* 0x000fe2000f8e303f */
[----:B------:R-:W-:Y:S01]  /*17e0*/  WARPGROUP.ARRIVE ;  /* 0x00000000000079c5 */ /* 0x000fe20000000000 */
[----:B------:R-:W-:Y:S01]  /*17f0*/  UIMAD UR12, UR5, 0x300, UR41 ;  /* 0x00000300050c78a4 */ /* 0x000fe2000f8e0229 */
[----:B------:R-:W-:Y:S01]  /*1800*/  UMOV UR11, 0x80000020 ;  /* 0x80000020000b7882 */ /* 0x000fe20000000000 */
[----:B------:R-:W-:Y:S02]  /*1810*/  UMOV UR9, 0x80000020 ;  /* 0x8000002000097882 */ /* 0x000fe40000000000 */
[----:B------:R-:W-:Y:S01]  /*1820*/  UIADD3 UR13, UR12, 0x200, URZ ;  /* 0x000002000c0d7890 */ /* 0x000fe2000fffe03f */
[----:B------:R-:W-:Y:S02]  /*1830*/  UMOV UR10, UR7 ;  /* 0x00000007000a7c82 */ /* 0x000fe40008000000 */
[----:B------:R-:W-:Y:S02]  /*1840*/  UMOV UR8, UR12 ;  /* 0x0000000c00087c82 */ /* 0x000fe40008000000 */
[----:B------:R-:W-:Y:S01]  /*1850*/  HGMMA.64x16x16.F32 R32, gdesc[UR8], R32, gsb0 ;  /* 0x00200000082079f0 */ /* 0x000fe20008000820 */
[----:B------:R-:W-:Y:S01]  /*1860*/  UMOV UR9, 0x80000020 ;  /* 0x8000002000097882 */ /* 0x000fe20000000000 */
[----:B------:R-:W-:Y:S01]  /*1870*/  UMOV UR8, UR13 ;  /* 0x0000000d00087c82 */ /* 0x000fe20008000000 */
[----:B------:R-:W-:-:S02]  /*1880*/  WARPGROUP.DEPBAR.LE gsb0, 0x0 ;  /* 0x00008000000079c5 */ /* 0x000fc40000010000 */
[----:B------:R-:W-:-:S06]  /*1890*/  WARPGROUP.ARRIVE ;  /* 0x00000000000079c5 */ /* 0x000fcc0000000000 */
[----:B------:R-:W-:Y:S01]  /*18a0*/  HGMMA.64x16x16.F32 R24, gdesc[UR8], R24, gsb0 ;  /* 0x00200000081879f0 */ /* 0x000fe20008000818 */
        /* <DEDUP_REMOVED lines=15> */
[----:B------:R-:W-:Y:S01]  /*19a0*/  BPT.TRAP 0x1 ;  /* 0x000000040000795c */ /* 0x000fe20000300000 */
.L_x_24:
[----:B------:R-:W-:Y:S01]  /*19b0*/  ULEA UR7, UR6, UR14, 0x3 ;  /* 0x0000000e06077291 */ /* 0x000fe2000f8e183f */
[----:B------:R-:W-:-:S03]  /*19c0*/  ISETP.GT.U32.AND P1, PT, R19, 0x1, PT ;  /* 0x000000011300780c */ /* 0x000fc60003f24070 */
[----:B------:R-:W-:-:S04]  /*19d0*/  UIADD3 UR7, UR7, 0x88, URZ ;  /* 0x0000008807077890 */ /* 0x000fc8000fffe03f */
[----:B------:R-:W-:-:S09]  /*19e0*/  UPRMT UR7, URZ, 0x654, UR7 ;  /* 0x000006543f077896 */ /* 0x000fd20008000007 */
[----:B------:R-:W-:Y:S01]  /*19f0*/  SYNCS.ARRIVE.TRANS64.RED.A1T0 RZ, [UR7], RZ ;  /* 0x000000ffffff79a7 */ /* 0x000fe20008100407 */
[----:B------:R-:W-:Y:S05]  /*1a00*/  @P1 BRA `(.L_x_25) ;  /* 0x0000000000041947 */ /* 0x000fea0003800000 */
[----:B------:R-:W-:Y:S01]  /*1a10*/  BPT.TRAP 0x1 ;  /* 0x000000040000795c */ /* 0x000fe20000300000 */
.L_x_25:
[----:B------:R-:W-:Y:S01]  /*1a20*/  UIADD3 UR5, UR5, 0x1, URZ ;  /* 0x0000000105057890 */ /* 0x000fe2000fffe03f */
[C---:B------:R-:W-:Y:S01]  /*1a30*/  ISETP.GT.AND P1, PT, R0.reuse, 0x1, PT ;  /* 0x000000010000780c */ /* 0x040fe20003f24270 */
[----:B------:R-:W-:Y:S01]  /*1a40*/  UIADD3 UR6, UR6, 0x1, URZ ;  /* 0x0000000106067890 */ /* 0x000fe2000fffe03f */
[----:B------:R-:W-:Y:S01]  /*1a50*/  VIADD R0, R0, 0xffffffff ;  /* 0xffffffff00007836 */ /* 0x000fe20000000000 */
[----:B------:R-:W-:Y:S02]  /*1a60*/  UISETP.NE.AND UP0, UPT, UR5, 0x11, UPT ;  /* 0x000000110500788c */ /* 0x000fe4000bf05270 */
[----:B------:R-:W-:Y:S02]  /*1a70*/  UISETP.NE.AND UP1, UPT, UR6, 0x11, UPT ;  /* 0x000000110600788c */ /* 0x000fe4000bf25270 */
[----:B------:R-:W-:Y:S02]  /*1a80*/  USEL UR7, URZ, 0x1, UP0 ;  /* 0x000000013f077887 */ /* 0x000fe40008000000 */
[----:B------:R-:W-:-:S02]  /*1a90*/  USEL UR5, UR5, URZ, UP0 ;  /* 0x0000003f05057287 */ /* 0x000fc40008000000 */
[----:B------:R-:W-:Y:S02]  /*1aa0*/  USEL UR6, UR6, URZ, UP1 ;  /* 0x0000003f06067287 */ /* 0x000fe40008800000 */
[----:B------:R-:W-:Y:S01]  /*1ab0*/  LOP3.LUT R5, R5, UR7, RZ, 0x3c, !PT ;  /* 0x0000000705057c12 */ /* 0x000fe2000f8e3cff */
[----:B------:R-:W-:Y:S09]  /*1ac0*/  @P1 BRA `(.L_x_26) ;  /* 0xfffffffc000c1947 */ /* 0x000ff2000383ffff */
.L_x_19:
[----:B------:R-:W2:Y:S02]  /*1ad0*/  LDC R0, c[0x0][0x28c] ;  /* 0x0000a300ff007b82 */ /* 0x000ea40000000800 */
[----:B--2---:R-:W-:-:S13]  /*1ae0*/  ISETP.GE.AND P1, PT, R0, 0x1, PT ;  /* 0x000000010000780c */ /* 0x004fda0003f26270 */
[----:B------:R-:W-:Y:S05]  /*1af0*/  @!P1 BRA `(.L_x_27) ;  /* 0x0000000000489947 */ /* 0x000fea0003800000 */
[----:B------:R-:W-:Y:S05]  /*1b00*/  @!P0 BRA `(.L_x_28) ;  /* 0x0000000000048947 */ /* 0x000fea0003800000 */
[----:B------:R-:W-:Y:S01]  /*1b10*/  BPT.TRAP 0x1 ;  /* 0x000000040000795c */ /* 0x000fe20000300000 */
.L_x_28:
[----:B------:R-:W2:Y:S01]  /*1b20*/  S2UR UR7, SR_CgaCtaId ;  /* 0x00000000000779c3 */ /* 0x000ea20000008800 */
[----:B------:R-:W-:Y:S01]  /*1b30*/  UISETP.LT.AND UP0, UPT, UR40, 0x1, UPT ;  /* 0x000000012800788c */ /* 0x000fe2000bf01270 */
[----:B------:R-:W-:-:S03]  /*1b40*/  ISETP.GT.U32.AND P0, PT, R19, 0x1, PT ;  /* 0x000000011300780c */ /* 0x000fc60003f04070 */
[----:B------:R-:W-:-:S04]  /*1b50*/  USEL UR6, UR40, 0x1, UP0 ;  /* 0x0000000128067887 */ /* 0x000fc80008000000 */
[----:B------:R-:W-:-:S04]  /*1b60*/  UIADD3 UR6, UR39, UR40, -UR6 ;  /* 0x0000002827067290 */ /* 0x000fc8000fffe806 */
[----:B------:R-:W-:-:S04]  /*1b70*/  UIMAD.WIDE.U32 UR4, UR6, -0xf0f0f0f, URZ ;  /* 0xf0f0f0f1060478a5 */ /* 0x000fc8000f8e003f */
[----:B------:R-:W-:-:S03]  /*1b80*/  USHF.R.U32.HI UR4, URZ, 0x4, UR5 ;  /* 0x000000043f047899 */ /* 0x000fc60008011605 */
[----:B------:R-:W-:Y:S01]  /*1b90*/  UMOV UR5, 0x400 ;  /* 0x0000040000057882 */ /* 0x000fe20000000000 */
[----:B------:R-:W-:Y:S02]  /*1ba0*/  UIMAD UR6, UR4, -0x11, UR6 ;  /* 0xffffffef040678a4 */ /* 0x000fe4000f8e0206 */
[----:B--2---:R-:W-:-:S04]  /*1bb0*/  ULEA UR5, UR7, UR5, 0x18 ;  /* 0x0000000507057291 */ /* 0x004fc8000f8ec03f */
[----:B------:R-:W-:-:S04]  /*1bc0*/  ULEA UR6, UR6, UR5, 0x3 ;  /* 0x0000000506067291 */ /* 0x000fc8000f8e183f */
[----:B------:R-:W-:-:S04]  /*1bd0*/  UIADD3 UR6, UR6, 0x88, URZ ;  /* 0x0000008806067890 */ /* 0x000fc8000fffe03f */
[----:B------:R-:W-:-:S09]  /*1be0*/  UPRMT UR6, URZ, 0x654, UR6 ;  /* 0x000006543f067896 */ /* 0x000fd20008000006 */
[----:B------:R-:W-:Y:S01]  /*1bf0*/  SYNCS.ARRIVE.TRANS64.RED.A1T0 RZ, [UR6], RZ ;  /* 0x000000ffffff79a7 */ /* 0x000fe20008100406 */
[----:B------:R-:W-:Y:S05]  /*1c00*/  @P0 BRA `(.L_x_27) ;  /* 0x0000000000040947 */ /* 0x000fea0003800000 */
[----:B------:R-:W-:Y:S01]  /*1c10*/  BPT.TRAP 0x1 ;  /* 0x000000040000795c */ /* 0x000fe20000300000 */
.L_x_27:
[----:B01----:R-:W0:Y:S01]  /*1c20*/  LDC R5, c[0x0][0x288] ;  /* 0x0000a200ff057b82 */ /* 0x003e220000000800 */
[----:B------:R-:W-:Y:S01]  /*1c30*/  LOP3.LUT R0, R22, 0x1, RZ, 0xc0, !PT ;  /* 0x0000000116007812 */ /* 0x000fe200078ec0ff */
[----:B------:R-:W-:Y:S01]  /*1c40*/  UIADD3 UR39, UR40, UR39, URZ ;  /* 0x0000002728277290 */ /* 0x000fe2000fffe03f */
[----:B------:R-:W-:Y:S01]  /*1c50*/  SHF.R.U32.HI R3, RZ, 0x2, R18 ;  /* 0x00000002ff037819 */ /* 0x000fe20000011612 */
[----:B------:R-:W-:Y:S01]  /*1c60*/  IMAD R9, R43, 0xc0, RZ ;  /* 0x000000c02b097824 */ /* 0x000fe200078e02ff */
[----:B------:R-:W-:Y:S01]  /*1c70*/  LOP3.LUT R4, R18, 0x60, RZ, 0xc0, !PT ;  /* 0x0000006012047812 */ /* 0x000fe200078ec0ff */
[----:B------:R-:W-:Y:S01]  /*1c80*/  IMAD.SHL.U32 R12, R0, 0x40, RZ ;  /* 0x00000040000c7824 */ /* 0x000fe200078e00ff */
[----:B------:R-:W-:Y:S01]  /*1c90*/  LOP3.LUT R3, R3, 0x7, RZ, 0xc0, !PT ;  /* 0x0000000703037812 */ /* 0x000fe200078ec0ff */
[----:B------:R-:W-:Y:S01]  /*1ca0*/  UISETP.GT.U32.AND UP0, UPT, UR39, 0x10, UPT ;  /* 0x000000102700788c */ /* 0x000fe2000bf04070 */
[----:B------:R-:W-:Y:S01]  /*1cb0*/  SHF.R.U32.HI R4, RZ, 0x1, R4 ;  /* 0x00000001ff047819 */ /* 0x000fe20000011604 */
[----:B------:R-:W-:Y:S01]  /*1cc0*/  ULDC UR7, c[0x0][0x284] ;  /* 0x0000a10000077ab9 */ /* 0x000fe20000000800 */
[--C-:B------:R-:W-:Y:S01]  /*1cd0*/  LOP3.LUT R12, R12, 0x40, R3.reuse, 0xe2, !PT ;  /* 0x000000400c0c7812 */ /* 0x100fe200078ee203 */
[----:B------:R-:W-:Y:S01]  /*1ce0*/  UISETP.LT.U32.AND UP0, UPT, UR40, 0x11, UP0 ;  /* 0x000000112800788c */ /* 0x000fe20008701070 */
[-C--:B------:R-:W-:Y:S01]  /*1cf0*/  IADD3 R3, RZ, -R4.reuse, -R3 ;  /* 0x80000004ff037210 */ /* 0x080fe20007ffe803 */
[----:B------:R-:W-:Y:S01]  /*1d00*/  UISETP.GE.U32.AND UP1, UPT, UR40, 0x11, UPT ;  /* 0x000000112800788c */ /* 0x000fe2000bf26070 */
[----:B------:R-:W-:Y:S01]  /*1d10*/  LOP3.LUT R12, R12, R4, RZ, 0xfc, !PT ;  /* 0x000000040c0c7212 */ /* 0x000fe200078efcff */
[----:B------:R-:W-:Y:S01]  /*1d20*/  IMAD.SHL.U32 R4, R18, 0x2, RZ ;  /* 0x0000000212047824 */ /* 0x000fe200078e00ff */
[----:B------:R-:W-:Y:S01]  /*1d30*/  SHF.R.S32.HI R21, RZ, 0x1f, R23 ;  /* 0x0000001fff157819 */ /* 0x000fe20000011417 */
[----:B------:R-:W-:Y:S01]  /*1d40*/  IMAD R8, R0, -0x40, R3 ;  /* 0xffffffc000087824 */ /* 0x000fe200078e0203 */
[----:B------:R-:W-:Y:S01]  /*1d50*/  LOP3.LUT R0, R18, 0x3, RZ, 0xc0, !PT ;  /* 0x0000000312007812 */ /* 0x000fe200078ec0ff */
[----:B------:R-:W-:Y:S01]  /*1d60*/  IMAD.SHL.U32 R3, R42, 0x10, RZ ;  /* 0x000000102a037824 */ /* 0x000fe200078e00ff */
[----:B------:R-:W-:Y:S01]  /*1d70*/  ULDC.64 UR8, c[0x0][0x5d0] ;  /* 0x0001740000087ab9 */ /* 0x000fe20000000a00 */
[----:B------:R-:W-:Y:S01]  /*1d80*/  UIMAD.WIDE.U32 UR4, UR39, -0xf0f0f0f, URZ ;  /* 0xf0f0f0f1270478a5 */ /* 0x000fe2000f8e003f */
[----:B------:R-:W-:Y:S01]  /*1d90*/  IMAD R6, R21, UR8, RZ ;  /* 0x0000000815067c24 */ /* 0x000fe2000f8e02ff */
[----:B------:R-:W-:Y:S01]  /*1da0*/  USEL UR6, URZ, 0x1, !UP0 ;  /* 0x000000013f067887 */ /* 0x000fe2000c000000 */
[C---:B0-----:R-:W-:Y:S01]  /*1db0*/  ISETP.GE.AND P0, PT, R3.reuse, R5, PT ;  /* 0x000000050300720c */ /* 0x041fe20003f06270 */
[----:B------:R-:W-:Y:S01]  /*1dc0*/  IMAD R0, R0, -0x2, R5 ;  /* 0xfffffffe00007824 */ /* 0x000fe200078e0205 */
[----:B------:R-:W-:Y:S01]  /*1dd0*/  LOP3.LUT R4, R3, 0x6, R4, 0xf8, !PT ;  /* 0x0000000603047812 */ /* 0x000fe200078ef804 */
[----:B------:R-:W-:Y:S01]  /*1de0*/  USHF.R.U32.HI UR4, URZ, 0x4, UR5 ;  /* 0x000000043f047899 */ /* 0x000fe20008011605 */
[----:B------:R-:W-:Y:S01]  /*1df0*/  ISETP.GE.OR P0, PT, R9, UR7, P0 ;  /* 0x0000000709007c0c */ /* 0x000fe20008706670 */
[----:B------:R-:W-:Y:S01]  /*1e00*/  ULOP3.LUT UR38, UR38, UR6, URZ, 0x3c, !UPT ;  /* 0x0000000626267292 */ /* 0x000fe2000f8e3c3f */
[----:B------:R-:W-:Y:S01]  /*1e10*/  SHF.R.S32.HI R5, RZ, 0x1f, R4 ;  /* 0x0000001fff057819 */ /* 0x000fe20000011404 */
[----:B------:R-:W-:Y:S01]  /*1e20*/  IMAD R11, R23, UR9, R6 ;  /* 0x00000009170b7c24 */ /* 0x000fe2000f8e0206 */
[----:B------:R-:W-:Y:S01]  /*1e30*/  UIMAD UR39, UR4, -0x11, UR39 ;  /* 0xffffffef042778a4 */ /* 0x000fe2000f8e0227 */
[----:B------:R-:W-:Y:S01]  /*1e40*/  IMAD.MOV.U32 R13, RZ, RZ, RZ ;  /* 0x000000ffff0d7224 */ /* 0x000fe200078e00ff */
[----:B------:R-:W-:Y:S01]  /*1e50*/  IADD3 R58, -R9, UR7, R8 ;  /* 0x00000007093a7c10 */ /* 0x000fe2000fffe108 */
[----:B------:R-:W-:Y:S01]  /*1e60*/  IMAD.WIDE.U32 R6, R23, UR8, R4 ;  /* 0x0000000817067c25 */ /* 0x000fe2000f8e0004 */
[----:B------:R-:W-:-:S03]  /*1e70*/  @UP1 ULOP3.LUT UR38, UR38, 0x1, UR4, 0x78, !UPT ;  /* 0x0000000126261892 */ /* 0x000fc6000f8e7804 */
[----:B------:R-:W-:Y:S02]  /*1e80*/  IMAD.IADD R3, R0, 0x1, -R3 ;  /* 0x0000000100037824 */ /* 0x000fe400078e0a03 */
[----:B------:R-:W-:Y:S02]  /*1e90*/  IMAD.IADD R7, R7, 0x1, R11 ;  /* 0x0000000107077824 */ /* 0x000fe400078e020b */
[----:B------:R-:W-:-:S04]  /*1ea0*/  IMAD.WIDE R12, R43, 0xc0, R12 ;  /* 0x000000c02b0c7825 */ /* 0x000fc800078e020c */
[----:B------:R-:W-:Y:S01]  /*1eb0*/  IMAD.MOV.U32 R0, RZ, RZ, -0x1 ;  /* 0xffffffffff007424 */ /* 0x000fe200078e00ff */
[----:B------:R-:W-:Y:S06]  /*1ec0*/  @P0 BRA `(.L_x_29) ;  /* 0x0000001400680947 */ /* 0x000fec0003800000 */
[----:B------:R-:W0:Y:S01]  /*1ed0*/  LDC.64 R10, c[0x0][0x5c8] ;  /* 0x00017200ff0a7b82 */ /* 0x000e220000000a00 */
[----:B-----5:R-:W-:Y:S01]  /*1ee0*/  FSETP.NEU.AND P1, PT, R41, RZ, PT ;  /* 0x000000ff2900720b */ /* 0x020fe20003f2d000 */
[----:B------:R-:W-:Y:S01]  /*1ef0*/  BSSY B0, `(.L_x_29) ;  /* 0x0000157000007945 */ /* 0x000fe20003800000 */
[----:B------:R-:W-:-:S04]  /*1f00*/  ISETP.GT.AND P2, PT, R58, RZ, PT ;  /* 0x000000ff3a00720c */ /* 0x000fc80003f44270 */
[----:B------:R-:W-:Y:S01]  /*1f10*/  ISETP.GT.AND P0, PT, R3, RZ, P2 ;  /* 0x000000ff0300720c */ /* 0x000fe20001704270 */
[-C--:B0-----:R-:W-:Y:S02]  /*1f20*/  IMAD R8, R13, R10.reuse, RZ ;  /* 0x0000000a0d087224 */ /* 0x081fe400078e02ff */
[----:B------:R-:W-:-:S04]  /*1f30*/  IMAD.WIDE.U32 R48, R12, R10, R6 ;  /* 0x0000000a0c307225 */ /* 0x000fc800078e0006 */
[----:B------:R-:W-:-:S04]  /*1f40*/  IMAD R7, R12, R11, R8 ;  /* 0x0000000b0c077224 */ /* 0x000fc800078e0208 */
[----:B------:R-:W-:Y:S01]  /*1f50*/  IMAD.IADD R51, R49, 0x1, R7 ;  /* 0x0000000131337824 */ /* 0x000fe200078e0207 */
[----:B------:R-:W-:Y:S06]  /*1f60*/  @!P1 BRA `(.L_x_30) ;  /* 0x0000000c00e09947 */ /* 0x000fec0003800000 */
[----:B------:R-:W0:Y:S01]  /*1f70*/  LDC.64 R8, c[0x0][0x5b8] ;  /* 0x00016e00ff087b82 */ /* 0x000e220000000a00 */
[----:B------:R-:W-:-:S07]  /*1f80*/  ULDC.64 UR4, c[0x0][0x5c0] ;  /* 0x0001700000047ab9 */ /* 0x000fce0000000a00 */
[----:B------:R-:W1:Y:S08]  /*1f90*/  LDC.64 R14, c[0x0][0x5b0] ;  /* 0x00016c00ff0e7b82 */ /* 0x000e700000000a00 */
[----:B------:R-:W2:Y:S01]  /*1fa0*/  LDC.64 R6, c[0x0][0x5a8] ;  /* 0x00016a00ff067b82 */ /* 0x000ea20000000a00 */
[-C--:B0-----:R-:W-:Y:S02]  /*1fb0*/  IMAD R20, R21, R8.reuse, RZ ;  /* 0x0000000815147224 */ /* 0x081fe400078e02ff */
[----:B------:R-:W-:-:S04]  /*1fc0*/  IMAD.WIDE.U32 R42, R23, R8, R4 ;  /* 0x00000008172a7225 */ /* 0x000fc800078e0004 */
[----:B------:R-:W-:Y:S02]  /*1fd0*/  IMAD R63, R23, R9, R20 ;  /* 0x00000009173f7224 */ /* 0x000fe400078e0214 */
[-C--:B-1----:R-:W-:Y:S02]  /*1fe0*/  IMAD R9, R13, R14.reuse, RZ ;  /* 0x0000000e0d097224 */ /* 0x082fe400078e02ff */
[----:B------:R-:W-:Y:S02]  /*1ff0*/  IMAD.IADD R21, R43, 0x1, R63 ;  /* 0x000000012b157824 */ /* 0x000fe400078e023f */
[----:B------:R-:W-:Y:S02]  /*2000*/  IMAD.MOV.U32 R20, RZ, RZ, R42 ;  /* 0x000000ffff147224 */ /* 0x000fe400078e002a */
[C---:B------:R-:W-:Y:S02]  /*2010*/  IMAD R65, R12.reuse, R15, R9 ;  /* 0x0000000f0c417224 */ /* 0x040fe400078e0209 */
[----:B------:R-:W-:-:S04]  /*2020*/  IMAD.WIDE.U32 R44, R12, R14, R20 ;  /* 0x0000000e0c2c7225 */ /* 0x000fc800078e0014 */
[----:B------:R-:W-:Y:S01]  /*2030*/  IMAD.IADD R9, R45, 0x1, R65 ;  /* 0x000000012d097824 */ /* 0x000fe200078e0241 */
[----:B--2---:R-:W-:-:S04]  /*2040*/  LEA R46, P1, R44, R6, 0x1 ;  /* 0x000000062c2e7211 */ /* 0x004fc800078208ff */
[----:B------:R-:W-:-:S05]  /*2050*/  LEA.HI.X R47, R44, R7, R9, 0x1, P1 ;  /* 0x000000072c2f7211 */ /* 0x000fca00008f0c09 */
[----:B------:R-:W2:Y:S01]  /*2060*/  @P0 LDG.E.LTC128B.U16 R9, desc[UR36][R46.64] ;  /* 0x000000242e090981 */ /* 0x000ea2000c1e1520 */
[----:B------:R-:W-:Y:S01]  /*2070*/  IMAD.WIDE.U32 R44, R12, R14, R4 ;  /* 0x0000000e0c2c7225 */ /* 0x000fe200078e0004 */
[----:B------:R-:W-:Y:S03]  /*2080*/  BSSY B1, `(.L_x_31) ;  /* 0x0000013000017945 */ /* 0x000fe60003800000 */
[----:B------:R-:W-:Y:S02]  /*2090*/  IMAD.IADD R45, R65, 0x1, R45 ;  /* 0x00000001412d7824 */ /* 0x000fe400078e022d */
[----:B------:R-:W-:-:S04]  /*20a0*/  IMAD.WIDE.U32 R44, R23, R8, R44 ;  /* 0x00000008172c7225 */ /* 0x000fc800078e002c */
[----:B--2---:R-:W-:-:S05]  /*20b0*/  HADD2.F32 R50, -RZ, R9.H0_H0 ;  /* 0x20000009ff327230 */ /* 0x004fca0000004100 */
[----:B------:R-:W-:Y:S01]  /*20c0*/  FMUL R49, R50, R41 ;  /* 0x0000002932317220 */ /* 0x000fe20000400000 */
[----:B------:R-:W-:-:S03]  /*20d0*/  LEA R50, P1, R48, UR4, 0x1 ;  /* 0x0000000430327c11 */ /* 0x000fc6000f8208ff */
[----:B------:R-:W-:Y:S01]  /*20e0*/  FFMA R49, R32, R40, R49 ;  /* 0x0000002820317223 */ /* 0x000fe20000000031 */
[----:B------:R-:W-:Y:S01]  /*20f0*/  LEA.HI.X R51, R48, UR5, R51, 0x1, P1 ;  /* 0x0000000530337c11 */ /* 0x000fe200088f0c33 */
[--C-:B------:R-:W-:Y:S01]  /*2100*/  IMAD.IADD R32, R63, 0x1, R45.reuse ;  /* 0x000000013f207824 */ /* 0x100fe200078e022d */
[----:B------:R-:W-:Y:S02]  /*2110*/  ISETP.GT.AND P1, PT, R3, 0x1, P2 ;  /* 0x000000010300780c */ /* 0x000fe40001724270 */
[----:B------:R-:W-:Y:S02]  /*2120*/  F2FP.F16.F32.PACK_AB R49, RZ, R49 ;  /* 0x00000031ff31723e */ /* 0x000fe400000000ff */
[C---:B------:R-:W-:Y:S02]  /*2130*/  LEA R48, P3, R44.reuse, R6, 0x1 ;  /* 0x000000062c307211 */ /* 0x040fe400078608ff */
[----:B------:R-:W-:Y:S02]  /*2140*/  PRMT R45, R49, 0x7610, R45 ;  /* 0x00007610312d7816 */ /* 0x000fe4000000002d */
[----:B------:R-:W-:Y:S01]  /*2150*/  LEA.HI.X R49, R44, R7, R32, 0x1, P3 ;  /* 0x000000072c317211 */ /* 0x000fe200018f0c20 */
[----:B------:R-:W-:-:S02]  /*2160*/  IMAD.SHL.U32 R44, R14, 0x8, RZ ;  /* 0x000000080e2c7824 */ /* 0x000fc400078e00ff */
[----:B------:R0:W-:Y:S02]  /*2170*/  @P0 STG.E.U16 desc[UR36][R50.64], R45 ;  /* 0x0000002d32000986 */ /* 0x0001e4000c101524 */
[----:B0-----:R-:W-:Y:S01]  /*2180*/  SHF.L.U64.HI R45, R14, 0x3, R15 ;  /* 0x000000030e2d7819 */ /* 0x001fe2000001020f */
[----:B------:R-:W-:Y:S06]  /*2190*/  @!P1 BRA `(.L_x_32) ;  /* 0x0000000000049947 */ /* 0x000fec0003800000 */
[----:B------:R0:W5:Y:S02]  /*21a0*/  LDG.E.LTC128B.U16 R9, desc[UR36][R48.64+0x2] ;  /* 0x0000022430097981 */ /* 0x000164000c1e1520 */
.L_x_32:
[----:B------:R-:W-:Y:S05]  /*21b0*/  BSYNC B1 ;  /* 0x0000000000017941 */ /* 0x000fea0003800000 */
.L_x_31:
[----:B-----5:R-:W-:Y:S01]  /*21c0*/  HADD2.F32 R32, -RZ, R9.H0_H0 ;  /* 0x20000009ff207230 */ /* 0x020fe20000004100 */
[----:B------:R-:W-:Y:S01]  /*21d0*/  ISETP.GT.AND P0, PT, R58, 0x8, PT ;  /* 0x000000083a00780c */ /* 0x000fe20003f04270 */
[----:B------:R-:W-:Y:S01]  /*21e0*/  IMAD.WIDE.U32 R52, R12, R14, R44 ;  /* 0x0000000e0c347225 */ /* 0x000fe200078e002c */
[----:B------:R-:W-:-:S03]  /*21f0*/  PRMT R57, R9, 0x7610, R57 ;  /* 0x0000761009397816 */ /* 0x000fc60000000039 */
[----:B------:R-:W-:Y:S01]  /*2200*/  FMUL R32, R32, R41 ;  /* 0x0000002920207220 */ /* 0x000fe20000400000 */
[----:B------:R-:W-:Y:S01]  /*2210*/  IMAD.IADD R67, R65, 0x1, R53 ;  /* 0x0000000141437824 */ /* 0x000fe200078e0235 */
[----:B------:R-:W-:Y:S02]  /*2220*/  IADD3 R46, P4, R42, R52, RZ ;  /* 0x000000342a2e7210 */ /* 0x000fe40007f9e0ff */
[----:B------:R-:W-:Y:S01]  /*2230*/  FFMA R33, R33, R40, R32 ;  /* 0x0000002821217223 */ /* 0x000fe20000000020 */
[----:B------:R-:W-:Y:S02]  /*2240*/  ISETP.GT.AND P3, PT, R3, RZ, P0 ;  /* 0x000000ff0300720c */ /* 0x000fe40000764270 */
[----:B------:R-:W-:Y:S01]  /*2250*/  IMAD.X R47, R67, 0x1, R21, P4 ;  /* 0x00000001432f7824 */ /* 0x000fe200020e0615 */
[----:B------:R-:W-:Y:S02]  /*2260*/  LEA R32, P4, R46, R6, 0x1 ;  /* 0x000000062e207211 */ /* 0x000fe400078808ff */
[----:B------:R-:W-:-:S02]  /*2270*/  F2FP.F16.F32.PACK_AB R54, RZ, R33 ;  /* 0x00000021ff36723e */ /* 0x000fc400000000ff */
[--C-:B------:R-:W-:Y:S02]  /*2280*/  LEA.HI.X R33, R46, R7, R47.reuse, 0x1, P4 ;  /* 0x000000072e217211 */ /* 0x100fe400020f0c2f */
[----:B------:R-:W-:-:S05]  /*2290*/  PRMT R47, R54, 0x7610, R47 ;  /* 0x00007610362f7816 */ /* 0x000fca000000002f */
[----:B------:R1:W-:Y:S04]  /*22a0*/  @P1 STG.E.U16 desc[UR36][R50.64+0x2], R47 ;  /* 0x0000022f32001986 */ /* 0x0003e8000c101524 */
[----:B------:R2:W3:Y:S01]  /*22b0*/  @P3 LDG.E.LTC128B.U16 R57, desc[UR36][R32.64] ;  /* 0x0000002420393981 */ /* 0x0004e2000c1e1520 */
[C---:B------:R-:W-:Y:S01]  /*22c0*/  IMAD.SHL.U32 R59, R10.reuse, 0x10, RZ ;  /* 0x000000100a3b7824 */ /* 0x040fe200078e00ff */
[----:B------:R-:W-:Y:S01]  /*22d0*/  SHF.L.U64.HI R61, R10, 0x4, R11 ;  /* 0x000000040a3d7819 */ /* 0x000fe2000001020b */
[----:B------:R-:W-:Y:S01]  /*22e0*/  BSSY B1, `(.L_x_33) ;  /* 0x0000011000017945 */ /* 0x000fe20003800000 */
[----:B------:R-:W-:-:S05]  /*22f0*/  IADD3 R46, P1, R4, R52, RZ ;  /* 0x00000034042e7210 */ /* 0x000fca0007f3e0ff */
[----:B-1----:R-:W-:Y:S01]  /*2300*/  IMAD.X R47, R5, 0x1, R67, P1 ;  /* 0x00000001052f7824 */ /* 0x002fe200008e0643 */
[----:B------:R-:W-:Y:S01]  /*2310*/  ISETP.GT.AND P1, PT, R3, 0x1, P0 ;  /* 0x000000010300780c */ /* 0x000fe20000724270 */
[----:B------:R-:W-:-:S03]  /*2320*/  IMAD.WIDE.U32 R46, R23, R8, R46 ;  /* 0x00000008172e7225 */ /* 0x000fc600078e002e */
[----:B--2---:R-:W-:Y:S01]  /*2330*/  LEA R32, P5, R46, R6, 0x1 ;  /* 0x000000062e207211 */ /* 0x004fe200078a08ff */
[----:B---3--:R-:W-:-:S05]  /*2340*/  HADD2.F32 R54, -RZ, R57.H0_H0 ;  /* 0x20000039ff367230 */ /* 0x008fca0000004100 */
[----:B------:R-:W-:Y:S01]  /*2350*/  FMUL R9, R54, R41 ;  /* 0x0000002936097220 */ /* 0x000fe20000400000 */
[----:B------:R-:W-:-:S03]  /*2360*/  IADD3 R54, P4, R59, R50, RZ ;  /* 0x000000323b367210 */ /* 0x000fc60007f9e0ff */
[----:B------:R-:W-:Y:S01]  /*2370*/  FFMA R9, R34, R40, R9 ;  /* 0x0000002822097223 */ /* 0x000fe20000000009 */
[----:B------:R-:W-:Y:S02]  /*2380*/  IMAD.IADD R34, R63, 0x1, R47 ;  /* 0x000000013f227824 */ /* 0x000fe400078e022f */
[----:B------:R-:W-:Y:S02]  /*2390*/  IMAD.X R55, R61, 0x1, R51, P4 ;  /* 0x000000013d377824 */ /* 0x000fe400020e0633 */
[----:B------:R-:W-:Y:S02]  /*23a0*/  F2FP.F16.F32.PACK_AB R9, RZ, R9 ;  /* 0x00000009ff09723e */ /* 0x000fe400000000ff */
[----:B------:R-:W-:-:S03]  /*23b0*/  LEA.HI.X R33, R46, R7, R34, 0x1, P5 ;  /* 0x000000072e217211 */ /* 0x000fc600028f0c22 */
[----:B------:R1:W-:Y:S01]  /*23c0*/  @P3 STG.E.U16 desc[UR36][R54.64], R9 ;  /* 0x0000000936003986 */ /* 0x0003e2000c101524 */
[----:B------:R-:W-:Y:S05]  /*23d0*/  @!P1 BRA `(.L_x_34) ;  /* 0x0000000000049947 */ /* 0x000fea0003800000 */
[----:B------:R2:W5:Y:S02]  /*23e0*/  LDG.E.LTC128B.U16 R57, desc[UR36][R32.64+0x2] ;  /* 0x0000022420397981 */ /* 0x000564000c1e1520 */
.L_x_34:
[----:B------:R-:W-:Y:S05]  /*23f0*/  BSYNC B1 ;  /* 0x0000000000017941 */ /* 0x000fea0003800000 */
.L_x_33:
[----:B-----5:R-:W-:Y:S01]  /*2400*/  HADD2.F32 R34, -RZ, R57.H0_H0 ;  /* 0x20000039ff227230 */ /* 0x020fe20000004100 */
[----:B------:R-:W-:Y:S01]  /*2410*/  ISETP.GT.AND P3, PT, R3, 0x8, P2 ;  /* 0x000000080300780c */ /* 0x000fe20001764270 */
[----:B------:R-:W-:Y:S03]  /*2420*/  BSSY B1, `(.L_x_35) ;  /* 0x0000007000017945 */ /* 0x000fe60003800000 */
[----:B------:R-:W-:-:S04]  /*2430*/  FMUL R34, R34, R41 ;  /* 0x0000002922227220 */ /* 0x000fc80000400000 */
[----:B------:R-:W-:-:S05]  /*2440*/  FFMA R34, R35, R40, R34 ;  /* 0x0000002823227223 */ /* 0x000fca0000000022 */
[----:B------:R-:W-:-:S05]  /*2450*/  F2FP.F16.F32.PACK_AB R34, RZ, R34 ;  /* 0x00000022ff22723e */ /* 0x000fca00000000ff */
[----:B------:R3:W-:Y:S01]  /*2460*/  @P1 STG.E.U16 desc[UR36][R54.64+0x2], R34 ;  /* 0x0000022236001986 */ /* 0x0007e2000c101524 */
[----:B------:R-:W-:Y:S05]  /*2470*/  @!P3 BRA `(.L_x_36) ;  /* 0x000000000004b947 */ /* 0x000fea0003800000 */
[----:B------:R4:W5:Y:S02]  /*2480*/  LDG.E.LTC128B.U16 R57, desc[UR36][R48.64+0x10] ;  /* 0x0000102430397981 */ /* 0x000964000c1e1520 */
.L_x_36:
[----:B------:R-:W-:Y:S05]  /*2490*/  BSYNC B1 ;  /* 0x0000000000017941 */ /* 0x000fea0003800000 */
.L_x_35:
[----:B---3-5:R-:W-:Y:S01]  /*24a0*/  HADD2.F32 R34, -RZ, R57.H0_H0 ;  /* 0x20000039ff227230 */ /* 0x028fe20000004100 */
[----:B------:R-:W-:Y:S01]  /*24b0*/  ISETP.GT.AND P2, PT, R3, 0x9, P2 ;  /* 0x000000090300780c */ /* 0x000fe20001744270 */
[----:B------:R-:W-:Y:S03]  /*24c0*/  BSSY B1, `(.L_x_37) ;  /* 0x0000007000017945 */ /* 0x000fe60003800000 */
[----:B-1----:R-:W-:-:S04]  /*24d0*/  FMUL R9, R34, R41 ;  /* 0x0000002922097220 */ /* 0x002fc80000400000 */
[----:B------:R-:W-:-:S05]  /*24e0*/  FFMA R9, R36, R40, R9 ;  /* 0x0000002824097223 */ /* 0x000fca0000000009 */
[----:B------:R-:W-:-:S05]  /*24f0*/  F2FP.F16.F32.PACK_AB R9, RZ, R9 ;  /* 0x00000009ff09723e */ /* 0x000fca00000000ff */
[----:B------:R1:W-:Y:S01]  /*2500*/  @P3 STG.E.U16 desc[UR36][R50.64+0x10], R9 ;  /* 0x0000100932003986 */ /* 0x0003e2000c101524 */
[----:B------:R-:W-:Y:S05]  /*2510*/  @!P2 BRA `(.L_x_38) ;  /* 0x000000000004a947 */ /* 0x000fea0003800000 */
[----:B------:R3:W5:Y:S02]  /*2520*/  LDG.E.LTC128B.U16 R57, desc[UR36][R48.64+0x12] ;  /* 0x0000122430397981 */ /* 0x000764000c1e1520 */
.L_x_38:
[----:B------:R-:W-:Y:S05]  /*2530*/  BSYNC B1 ;  /* 0x0000000000017941 */ /* 0x000fea0003800000 */
.L_x_37:
        /* <DEDUP_REMOVED lines=9> */
.L_x_40:
[----:B------:R-:W-:Y:S05]  /*25d0*/  BSYNC B1 ;  /* 0x0000000000017941 */ /* 0x000fea0003800000 */
.L_x_39:
[----:B0----5:R-:W-:Y:S01]  /*25e0*/  HADD2.F32 R34, -RZ, R57.H0_H0 ;  /* 0x20000039ff227230 */ /* 0x021fe20000004100 */
        /* <DEDUP_REMOVED lines=8> */
.L_x_42:
[----:B------:R-:W-:Y:S05]  /*2670*/  BSYNC B1 ;  /* 0x0000000000017941 */ /* 0x000fea0003800000 */
.L_x_41:
[----:B-----5:R-:W-:Y:S01]  /*2680*/  HADD2.F32 R34, -RZ, R57.H0_H0 ;  /* 0x20000039ff227230 */ /* 0x020fe20000004100 */
[----:B------:R-:W-:Y:S01]  /*2690*/  ISETP.GT.AND P0, PT, R58, 0x80, PT ;  /* 0x000000803a00780c */ /* 0x000fe20003f04270 */
[----:B-12---:R-:W-:Y:S02]  /*26a0*/  IMAD.MOV.U32 R32, RZ, RZ, R52 ;  /* 0x000000ffff207224 */ /* 0x006fe400078e0034 */
[----:B------:R-:W-:Y:S02]  /*26b0*/  IMAD.MOV.U32 R33, RZ, RZ, R67 ;  /* 0x000000ffff217224 */ /* 0x000fe400078e0043 */
[----:B------:R-:W-:Y:S01]  /*26c0*/  FMUL R34, R34, R41 ;  /* 0x0000002922227220 */ /* 0x000fe20000400000 */
[----:B------:R-:W-:Y:S01]  /*26d0*/  IMAD R15, R15, 0x78, RZ ;  /* 0x000000780f0f7824 */ /* 0x000fe200078e02ff */
[----:B------:R-:W-:Y:S01]  /*26e0*/  ISETP.GT.AND P2, PT, R3, RZ, P0 ;  /* 0x000000ff0300720c */ /* 0x000fe20000744270 */
[----:B------:R-:W-:-:S04]  /*26f0*/  IMAD.WIDE.U32 R46, R14, 0x78, R32 ;  /* 0x000000780e2e7825 */ /* 0x000fc800078e0020 */
[----:B------:R-:W-:Y:S01]  /*2700*/  FFMA R34, R39, R40, R34 ;  /* 0x0000002827227223 */ /* 0x000fe20000000022 */
[----:B------:R-:W-:Y:S01]  /*2710*/  IMAD.IADD R51, R47, 0x1, R15 ;  /* 0x000000012f337824 */ /* 0x000fe200078e020f */
[----:B0-----:R-:W-:-:S03]  /*2720*/  IADD3 R9, P3, R42, R46, RZ ;  /* 0x0000002e2a097210 */ /* 0x001fc60007f7e0ff */
[----:B------:R-:W-:Y:S02]  /*2730*/  F2FP.F16.F32.PACK_AB R34, RZ, R34 ;  /* 0x00000022ff22723e */ /* 0x000fe400000000ff */
[----:B------:R-:W-:Y:S01]  /*2740*/  IMAD.X R36, R51, 0x1, R21, P3 ;  /* 0x0000000133247824 */ /* 0x000fe200018e0615 */
[C---:B------:R-:W-:Y:S02]  /*2750*/  LEA R32, P3, R9.reuse, R6, 0x1 ;  /* 0x0000000609207211 */ /* 0x040fe400078608ff */
[----:B------:R-:W-:Y:S02]  /*2760*/  PRMT R35, R34, 0x7610, R35 ;  /* 0x0000761022237816 */ /* 0x000fe40000000023 */
[----:B------:R-:W-:-:S03]  /*2770*/  LEA.HI.X R33, R9, R7, R36, 0x1, P3 ;  /* 0x0000000709217211 */ /* 0x000fc600018f0c24 */
[----:B------:R0:W-:Y:S04]  /*2780*/  @P1 STG.E.U16 desc[UR36][R54.64+0x12], R35 ;  /* 0x0000122336001986 */ /* 0x0001e8000c101524 */
[----:B------:R1:W2:Y:S01]  /*2790*/  @P2 LDG.E.LTC128B.U16 R57, desc[UR36][R32.64] ;  /* 0x0000002420392981 */ /* 0x0002a2000c1e1520 */
[----:B---34-:R-:W-:Y:S01]  /*27a0*/  IMAD R49, R11, 0xf0, RZ ;  /* 0x000000f00b317824 */ /* 0x018fe200078e02ff */
[----:B------:R-:W-:Y:S01]  /*27b0*/  ISETP.GT.AND P3, PT, R3, 0x1, P0 ;  /* 0x000000010300780c */ /* 0x000fe20000764270 */
[----:B------:R-:W-:Y:S01]  /*27c0*/  BSSY B1, `(.L_x_43) ;  /* 0x0000016000017945 */ /* 0x000fe20003800000 */
[----:B0-----:R-:W-:-:S04]  /*27d0*/  IMAD.WIDE.U32 R34, R14, 0x78, R44 ;  /* 0x000000780e227825 */ /* 0x001fc800078e002c */
[----:B------:R-:W-:Y:S01]  /*27e0*/  IMAD.WIDE.U32 R54, R10, 0xf0, R54 ;  /* 0x000000f00a367825 */ /* 0x000fe200078e0036 */
[----:B-1----:R-:W-:-:S03]  /*27f0*/  IADD3 R32, P4, R44, R34, RZ ;  /* 0x000000222c207210 */ /* 0x002fc60007f9e0ff */
[----:B------:R-:W-:Y:S02]  /*2800*/  IMAD.IADD R35, R15, 0x1, R35 ;  /* 0x000000010f237824 */ /* 0x000fe400078e0223 */
[----:B------:R-:W-:Y:S02]  /*2810*/  IMAD.IADD R11, R55, 0x1, R49 ;  /* 0x00000001370b7824 */ /* 0x000fe400078e0231 */
[----:B------:R-:W-:-:S03]  /*2820*/  IMAD.WIDE.U32 R36, R12, R14, R34 ;  /* 0x0000000e0c247225 */ /* 0x000fc600078e0022 */
[----:B------:R-:W-:-:S04]  /*2830*/  IADD3 R36, P1, R4, R36, RZ ;  /* 0x0000002404247210 */ /* 0x000fc80007f3e0ff */
[----:B------:R-:W-:-:S03]  /*2840*/  IADD3.X R37, R5, R65, R37, P1, !PT ;  /* 0x0000004105257210 */ /* 0x000fc60000ffe425 */
[----:B------:R-:W-:-:S04]  /*2850*/  IMAD.WIDE.U32 R36, R23, R8, R36 ;  /* 0x0000000817247225 */ /* 0x000fc800078e0024 */
[----:B--2---:R-:W-:-:S05]  /*2860*/  HADD2.F32 R38, -RZ, R57.H0_H0 ;  /* 0x20000039ff267230 */ /* 0x004fca0000004100 */
[----:B------:R-:W-:Y:S01]  /*2870*/  FMUL R9, R38, R41 ;  /* 0x0000002926097220 */ /* 0x000fe20000400000 */
[----:B------:R-:W-:-:S03]  /*2880*/  LEA R38, P1, R36, R6, 0x1 ;  /* 0x0000000624267211 */ /* 0x000fc600078208ff */
[----:B------:R-:W-:-:S05]  /*2890*/  FFMA R9, R24, R40, R9 ;  /* 0x0000002818097223 */ /* 0x000fca0000000009 */
[----:B------:R-:W-:Y:S01]  /*28a0*/  F2FP.F16.F32.PACK_AB R10, RZ, R9 ;  /* 0x00000009ff0a723e */ /* 0x000fe200000000ff */
[----:B------:R-:W-:-:S03]  /*28b0*/  IMAD.IADD R9, R63, 0x1, R37 ;  /* 0x000000013f097824 */ /* 0x000fc600078e0225 */
[----:B------:R-:W-:Y:S01]  /*28c0*/  PRMT R15, R10, 0x7610, R15 ;  /* 0x000076100a0f7816 */ /* 0x000fe2000000000f */
[----:B------:R-:W-:Y:S01]  /*28d0*/  @P2 IMAD.MOV.U32 R10, RZ, RZ, R54 ;  /* 0x000000ffff0a2224 */ /* 0x000fe200078e0036 */
[----:B------:R-:W-:-:S04]  /*28e0*/  LEA.HI.X R39, R36, R7, R9, 0x1, P1 ;  /* 0x0000000724277211 */ /* 0x000fc800008f0c09 */
[----:B------:R0:W-:Y:S01]  /*28f0*/  @P2 STG.E.U16 desc[UR36][R10.64], R15 ;  /* 0x0000000f0a002986 */ /* 0x0001e2000c101524 */
[----:B------:R-:W-:Y:S05]  /*2900*/  @!P3 BRA `(.L_x_44) ;  /* 0x000000000004b947 */ /* 0x000fea0003800000 */
[----:B------:R1:W5:Y:S02]  /*2910*/  LDG.E.LTC128B.U16 R57, desc[UR36][R38.64+0x2] ;  /* 0x0000022426397981 */ /* 0x000364000c1e1520 */
.L_x_44:
[----:B------:R-:W-:Y:S05]  /*2920*/  BSYNC B1 ;  /* 0x0000000000017941 */ /* 0x000fea0003800000 */
.L_x_43:
[----:B-----5:R-:W-:Y:S01]  /*2930*/  HADD2.F32 R20, -RZ, R57.H0_H0 ;  /* 0x20000039ff147230 */ /* 0x020fe20000004100 */
[----:B------:R-:W-:Y:S01]  /*2940*/  ISETP.GT.AND P1, PT, R58, 0x88, PT ;  /* 0x000000883a00780c */ /* 0x000fe20003f24270 */
[----:B------:R-:W-:Y:S01]  /*2950*/  @P3 IMAD.MOV.U32 R24, RZ, RZ, R54 ;  /* 0x000000ffff183224 */ /* 0x000fe200078e0036 */
[----:B------:R-:W-:Y:S01]  /*2960*/  BSSY B1, `(.L_x_45) ;  /* 0x0000010000017945 */ /* 0x000fe20003800000 */
[----:B------:R-:W-:Y:S02]  /*2970*/  IMAD.X R33, R35, 0x1, R45, P4 ;  /* 0x0000000123217824 */ /* 0x000fe400020e062d */
[----:B------:R-:W-:Y:S01]  /*2980*/  FMUL R20, R20, R41 ;  /* 0x0000002914147220 */ /* 0x000fe20000400000 */
[----:B------:R-:W-:Y:S01]  /*2990*/  IADD3 R42, P2, P4, R42, R46, R44 ;  /* 0x0000002e2a2a7210 */ /* 0x000fe20007c5e02c */
[----:B0-----:R-:W-:-:S04]  /*29a0*/  IMAD.WIDE.U32 R14, R12, R14, R32 ;  /* 0x0000000e0c0e7225 */ /* 0x001fc800078e0020 */
[----:B------:R-:W-:Y:S01]  /*29b0*/  FFMA R20, R25, R40, R20 ;  /* 0x0000002819147223 */ /* 0x000fe20000000014 */
[----:B------:R-:W-:Y:S01]  /*29c0*/  IADD3.X R21, R21, R51, R45, P2, P4 ;  /* 0x0000003315157210 */ /* 0x000fe200017e842d */
[----:B------:R-:W-:Y:S01]  /*29d0*/  @P3 IMAD.MOV.U32 R25, RZ, RZ, R11 ;  /* 0x000000ffff193224 */ /* 0x000fe200078e000b */
[----:B------:R-:W-:Y:S02]  /*29e0*/  ISETP.GT.AND P2, PT, R3, RZ, P1 ;  /* 0x000000ff0300720c */ /* 0x000fe40000f44270 */
[----:B------:R-:W-:Y:S02]  /*29f0*/  F2FP.F16.F32.PACK_AB R9, RZ, R20 ;  /* 0x00000014ff09723e */ /* 0x000fe400000000ff */
[----:B------:R-:W-:Y:S02]  /*2a00*/  LEA R12, P4, R42, R6, 0x1 ;  /* 0x000000062a0c7211 */ /* 0x000fe400078808ff */
[----:B------:R-:W-:Y:S01]  /*2a10*/  IADD3 R20, P5, R4, R14, RZ ;  /* 0x0000000e04147210 */ /* 0x000fe20007fbe0ff */
[----:B------:R0:W-:Y:S01]  /*2a20*/  @P3 STG.E.U16 desc[UR36][R24.64+0x2], R9 ;  /* 0x0000020918003986 */ /* 0x0001e2000c101524 */
[----:B------:R-:W-:-:S05]  /*2a30*/  LEA.HI.X R13, R42, R7, R21, 0x1, P4 ;  /* 0x000000072a0d7211 */ /* 0x000fca00020f0c15 */
[----:B------:R-:W-:Y:S06]  /*2a40*/  @!P2 BRA `(.L_x_46) ;  /* 0x000000000004a947 */ /* 0x000fec0003800000 */
[----:B------:R2:W5:Y:S02]  /*2a50*/  LDG.E.LTC128B.U16 R57, desc[UR36][R12.64] ;  /* 0x000000240c397981 */ /* 0x000564000c1e1520 */
.L_x_46:
[----:B------:R-:W-:Y:S05]  /*2a60*/  BSYNC B1 ;  /* 0x0000000000017941 */ /* 0x000fea0003800000 */
.L_x_45:
[----:B-----5:R-:W-:Y:S01]  /*2a70*/  HADD2.F32 R4, -RZ, R57.H0_H0 ;  /* 0x20000039ff047230 */ /* 0x020fe20000004100 */
[----:B------:R-:W-:Y:S01]  /*2a80*/  IADD3.X R21, R5, R65, R15, P5, !PT ;  /* 0x0000004105157210 */ /* 0x000fe20002ffe40f */
[----:B------:R-:W-:Y:S01]  /*2a90*/  BSSY B1, `(.L_x_47) ;  /* 0x000000e000017945 */ /* 0x000fe20003800000 */
[----:B------:R-:W-:Y:S02]  /*2aa0*/  ISETP.GT.AND P3, PT, R3, 0x1, P1 ;  /* 0x000000010300780c */ /* 0x000fe40000f64270 */
[----:B------:R-:W-:Y:S01]  /*2ab0*/  FMUL R5, R4, R41 ;  /* 0x0000002904057220 */ /* 0x000fe20000400000 */
[----:B------:R-:W-:Y:S01]  /*2ac0*/  IADD3 R4, P4, R59, R54, RZ ;  /* 0x000000363b047210 */ /* 0x000fe20007f9e0ff */
[----:B0-----:R-:W-:-:S04]  /*2ad0*/  IMAD.WIDE.U32 R8, R23, R8, R20 ;  /* 0x0000000817087225 */ /* 0x001fc800078e0014 */
[----:B------:R-:W-:Y:S01]  /*2ae0*/  FFMA R5, R26, R40, R5 ;  /* 0x000000281a057223 */ /* 0x000fe20000000005 */
[----:B------:R-:W-:Y:S01]  /*2af0*/  IMAD.IADD R9, R63, 0x1, R9 ;  /* 0x000000013f097824 */ /* 0x000fe200078e0209 */
[----:B------:R-:W-:-:S03]  /*2b00*/  LEA R6, P5, R8, R6, 0x1 ;  /* 0x0000000608067211 */ /* 0x000fc600078a08ff */
[----:B------:R-:W-:Y:S01]  /*2b10*/  F2FP.F16.F32.PACK_AB R10, RZ, R5 ;  /* 0x00000005ff0a723e */ /* 0x000fe200000000ff */
[----:B------:R-:W-:Y:S01]  /*2b20*/  IMAD.X R5, R11, 0x1, R61, P4 ;  /* 0x000000010b057824 */ /* 0x000fe200020e063d */
[----:B------:R-:W-:-:S04]  /*2b30*/  LEA.HI.X R7, R8, R7, R9, 0x1, P5 ;  /* 0x0000000708077211 */ /* 0x000fc800028f0c09 */
[----:B------:R0:W-:Y:S01]  /*2b40*/  @P2 STG.E.U16 desc[UR36][R4.64], R10 ;  /* 0x0000000a04002986 */ /* 0x0001e2000c101524 */
[----:B------:R-:W-:Y:S05]  /*2b50*/  @!P3 BRA `(.L_x_48) ;  /* 0x000000000004b947 */ /* 0x000fea0003800000 */
[----:B------:R3:W5:Y:S02]  /*2b60*/  LDG.E.LTC128B.U16 R57, desc[UR36][R6.64+0x2] ;  /* 0x0000022406397981 */ /* 0x000764000c1e1520 */
.L_x_48:
[----:B------:R-:W-:Y:S05]  /*2b70*/  BSYNC B1 ;  /* 0x0000000000017941 */ /* 0x000fea0003800000 */
.L_x_47:
        /* <DEDUP_REMOVED lines=9> */
.L_x_50:
[----:B------:R-:W-:Y:S05]  /*2c10*/  BSYNC B1 ;  /* 0x0000000000017941 */ /* 0x000fea0003800000 */
.L_x_49:
[----:B0---45:R-:W-:Y:S01]  /*2c20*/  HADD2.F32 R4, -RZ, R57.H0_H0 ;  /* 0x20000039ff047230 */ /* 0x031fe20000004100 */
[----:B------:R-:W-:Y:S01]  /*2c30*/  ISETP.GT.AND P0, PT, R3, 0x9, P0 ;  /* 0x000000090300780c */ /* 0x000fe20000704270 */
[----:B------:R-:W-:Y:S03]  /*2c40*/  BSSY B1, `(.L_x_51) ;  /* 0x000000a000017945 */ /* 0x000fe60003800000 */
[----:B------:R-:W-:-:S04]  /*2c50*/  FMUL R5, R4, R41 ;  /* 0x0000002904057220 */ /* 0x000fc80000400000 */
[----:B------:R-:W-:-:S05]  /*2c60*/  FFMA R5, R28, R40, R5 ;  /* 0x000000281c057223 */ /* 0x000fca0000000005 */
[----:B------:R-:W-:Y:S01]  /*2c70*/  F2FP.F16.F32.PACK_AB R4, RZ, R5 ;  /* 0x00000005ff04723e */ /* 0x000fe200000000ff */
[----:B------:R-:W-:-:S03]  /*2c80*/  IMAD.IADD R5, R49, 0x1, R55 ;  /* 0x0000000131057824 */ /* 0x000fc600078e0237 */
[----:B------:R-:W-:Y:S01]  /*2c90*/  PRMT R8, R4, 0x7610, R8 ;  /* 0x0000761004087816 */ /* 0x000fe20000000008 */
[----:B------:R-:W-:-:S05]  /*2ca0*/  @P2 IMAD.MOV.U32 R4, RZ, RZ, R54 ;  /* 0x000000ffff042224 */ /* 0x000fca00078e0036 */
[----:B------:R0:W-:Y:S01]  /*2cb0*/  @P2 STG.E.U16 desc[UR36][R4.64+0x10], R8 ;  /* 0x0000100804002986 */ /* 0x0001e2000c101524 */
[----:B------:R-:W-:Y:S05]  /*2cc0*/  @!P0 BRA `(.L_x_52) ;  /* 0x0000000000048947 */ /* 0x000fea0003800000 */
[----:B------:R4:W5:Y:S02]  /*2cd0*/  LDG.E.LTC128B.U16 R57, desc[UR36][R38.64+0x12] ;  /* 0x0000122426397981 */ /* 0x000964000c1e1520 */
.L_x_52:
[----:B------:R-:W-:Y:S05]  /*2ce0*/  BSYNC B1 ;  /* 0x0000000000017941 */ /* 0x000fea0003800000 */
.L_x_51:
[----:B0----5:R-:W-:Y:S01]  /*2cf0*/  HADD2.F32 R8, -RZ, R57.H0_H0 ;  /* 0x20000039ff087230 */ /* 0x021fe20000004100 */
[----:B------:R-:W-:Y:S01]  /*2d00*/  ISETP.GT.AND P2, PT, R3, 0x8, P1 ;  /* 0x000000080300780c */ /* 0x000fe20000f44270 */
[----:B------:R-:W-:Y:S01]  /*2d10*/  @P0 IMAD.MOV.U32 R9, RZ, RZ, R5 ;  /* 0x000000ffff090224 */ /* 0x000fe200078e0005 */
[----:B------:R-:W-:Y:S02]  /*2d20*/  BSSY B1, `(.L_x_53) ;  /* 0x0000009000017945 */ /* 0x000fe40003800000 */
[----:B------:R-:W-:-:S04]  /*2d30*/  FMUL R8, R8, R41 ;  /* 0x0000002908087220 */ /* 0x000fc80000400000 */
[----:B------:R-:W-:-:S05]  /*2d40*/  FFMA R8, R29, R40, R8 ;  /* 0x000000281d087223 */ /* 0x000fca0000000008 */
[----:B------:R-:W-:-:S04]  /*2d50*/  F2FP.F16.F32.PACK_AB R8, RZ, R8 ;  /* 0x00000008ff08723e */ /* 0x000fc800000000ff */
[----:B------:R-:W-:Y:S01]  /*2d60*/  PRMT R10, R8, 0x7610, R10 ;  /* 0x00007610080a7816 */ /* 0x000fe2000000000a */
[----:B------:R-:W-:-:S05]  /*2d70*/  @P0 IMAD.MOV.U32 R8, RZ, RZ, R54 ;  /* 0x000000ffff080224 */ /* 0x000fca00078e0036 */
[----:B------:R0:W-:Y:S01]  /*2d80*/  @P0 STG.E.U16 desc[UR36][R8.64+0x12], R10 ;  /* 0x0000120a08000986 */ /* 0x0001e2000c101524 */
[----:B------:R-:W-:Y:S05]  /*2d90*/  @!P2 BRA `(.L_x_54) ;  /* 0x000000000004a947 */ /* 0x000fea0003800000 */
[----:B------:R0:W5:Y:S02]  /*2da0*/  LDG.E.LTC128B.U16 R57, desc[UR36][R6.64+0x10] ;  /* 0x0000102406397981 */ /* 0x000164000c1e1520 */
.L_x_54:
[----:B------:R-:W-:Y:S05]  /*2db0*/  BSYNC B1 ;  /* 0x0000000000017941 */ /* 0x000fea0003800000 */
.L_x_53:
[----:B-----5:R-:W-:Y:S01]  /*2dc0*/  HADD2.F32 R4, -RZ, R57.H0_H0 ;  /* 0x20000039ff047230 */ /* 0x020fe20000004100 */
[----:B------:R-:W-:Y:S01]  /*2dd0*/  ISETP.GT.AND P1, PT, R3, 0x9, P1 ;  /* 0x000000090300780c */ /* 0x000fe20000f24270 */
[----:B------:R-:W-:Y:S03]  /*2de0*/  BSSY B1, `(.L_x_55) ;  /* 0x0000009000017945 */ /* 0x000fe60003800000 */
[----:B0-----:R-:W-:Y:S01]  /*2df0*/  FMUL R9, R4, R41 ;  /* 0x0000002904097220 */ /* 0x001fe20000400000 */
[----:B------:R-:W-:-:S03]  /*2e00*/  IADD3 R4, P0, R59, R54, RZ ;  /* 0x000000363b047210 */ /* 0x000fc60007f1e0ff */
[----:B------:R-:W-:Y:S02]  /*2e10*/  FFMA R9, R30, R40, R9 ;  /* 0x000000281e097223 */ /* 0x000fe40000000009 */
[----:B------:R-:W-:-:S03]  /*2e20*/  IMAD.X R5, R5, 0x1, R61, P0 ;  /* 0x0000000105057824 */ /* 0x000fc600000e063d */
[----:B------:R-:W-:-:S05]  /*2e30*/  F2FP.F16.F32.PACK_AB R9, RZ, R9 ;  /* 0x00000009ff09723e */ /* 0x000fca00000000ff */
[----:B------:R0:W-:Y:S01]  /*2e40*/  @P2 STG.E.U16 desc[UR36][R4.64+0x10], R9 ;  /* 0x0000100904002986 */ /* 0x0001e2000c101524 */
[----:B------:R-:W-:Y:S05]  /*2e50*/  @!P1 BRA `(.L_x_56) ;  /* 0x0000000000049947 */ /* 0x000fea0003800000 */
[----:B------:R0:W5:Y:S02]  /*2e60*/  LDG.E.LTC128B.U16 R57, desc[UR36][R6.64+0x12] ;  /* 0x0000122406397981 */ /* 0x000164000c1e1520 */
.L_x_56:
[----:B------:R-:W-:Y:S05]  /*2e70*/  BSYNC B1 ;  /* 0x0000000000017941 */ /* 0x000fea0003800000 */
.L_x_55:
[----:B------:R-:W-:Y:S05]  /*2e80*/  @!P1 BRA `(.L_x_57) ;  /* 0x0000000400749947 */ /* 0x000fea0003800000 */
[----:B0--3-5:R-:W-:-:S05]  /*2e90*/  HADD2.F32 R6, -RZ, R57.H0_H0 ;  /* 0x20000039ff067230 */ /* 0x029fca0000004100 */
[----:B------:R-:W-:-:S04]  /*2ea0*/  FMUL R6, R6, R41 ;  /* 0x0000002906067220 */ /* 0x000fc80000400000 */
[----:B------:R-:W-:-:S05]  /*2eb0*/  FFMA R6, R31, R40, R6 ;  /* 0x000000281f067223 */ /* 0x000fca0000000006 */
[----:B------:R-:W-:-:S05]  /*2ec0*/  F2FP.F16.F32.PACK_AB R6, RZ, R6 ;  /* 0x00000006ff06723e */ /* 0x000fca00000000ff */
[----:B------:R0:W-:Y:S01]  /*2ed0*/  STG.E.U16 desc[UR36][R4.64+0x12], R6 ;  /* 0x0000120604007986 */ /* 0x0001e2000c101524 */
[----:B------:R-:W-:Y:S05]  /*2ee0*/  BRA `(.L_x_57) ;  /* 0x00000004005c7947 */ /* 0x000fea0003800000 */
.L_x_30:
[----:B------:R-:W-:Y:S01]  /*2ef0*/  ISETP.GT.AND P4, PT, R3, 0x1, P2 ;  /* 0x000000010300780c */ /* 0x000fe20001784270 */
[----:B------:R-:W-:Y:S01]  /*2f00*/  ULDC.64 UR4, c[0x0][0x5c0] ;  /* 0x0001700000047ab9 */ /* 0x000fe20000000a00 */
[-C--:B------:R-:W-:Y:S01]  /*2f10*/  FMUL R33, R33, R40.reuse ;  /* 0x0000002821217220 */ /* 0x080fe20000400000 */
[----:B------:R-:W-:Y:S01]  /*2f20*/  LEA R6, P1, R48, UR4, 0x1 ;  /* 0x0000000430067c11 */ /* 0x000fe2000f8208ff */
[C---:B------:R-:W-:Y:S01]  /*2f30*/  IMAD.SHL.U32 R21, R10.reuse, 0x10, RZ ;  /* 0x000000100a157824 */ /* 0x040fe200078e00ff */
[----:B------:R-:W-:Y:S01]  /*2f40*/  SHF.L.U64.HI R15, R10, 0x4, R11 ;  /* 0x000000040a0f7819 */ /* 0x000fe2000001020b */
[-C--:B------:R-:W-:Y:S01]  /*2f50*/  FMUL R32, R32, R40.reuse ;  /* 0x0000002820207220 */ /* 0x080fe20000400000 */
[----:B------:R-:W-:Y:S01]  /*2f60*/  LEA.HI.X R7, R48, UR5, R51, 0x1, P1 ;  /* 0x0000000530077c11 */ /* 0x000fe200088f0c33 */
[-C--:B------:R-:W-:Y:S01]  /*2f70*/  FMUL R34, R34, R40.reuse ;  /* 0x0000002822227220 */ /* 0x080fe20000400000 */
[----:B------:R-:W-:Y:S01]  /*2f80*/  F2FP.F16.F32.PACK_AB R33, RZ, R33 ;  /* 0x00000021ff21723e */ /* 0x000fe200000000ff */
[-C--:B------:R-:W-:Y:S01]  /*2f90*/  FMUL R35, R35, R40.reuse ;  /* 0x0000002823237220 */ /* 0x080fe20000400000 */
[----:B------:R-:W-:Y:S01]  /*2fa0*/  ISETP.GT.AND P3, PT, R58, 0x8, PT ;  /* 0x000000083a00780c */ /* 0x000fe20003f64270 */
[----:B------:R-:W-:Y:S01]  /*2fb0*/  FMUL R36, R36, R40 ;  /* 0x0000002824247220 */ /* 0x000fe20000400000 */
[----:B------:R-:W-:Y:S01]  /*2fc0*/  F2FP.F16.F32.PACK_AB R32, RZ, R32 ;  /* 0x00000020ff20723e */ /* 0x000fe200000000ff */
[----:B------:R-:W-:Y:S01]  /*2fd0*/  @P4 STG.E.U16 desc[UR36][R6.64+0x2], R33 ;  /* 0x0000022106004986 */ /* 0x000fe2000c101524 */
[----:B------:R-:W-:Y:S01]  /*2fe0*/  IADD3 R8, P4, R21, R6, RZ ;  /* 0x0000000615087210 */ /* 0x000fe20007f9e0ff */
[-C--:B------:R-:W-:Y:S01]  /*2ff0*/  FMUL R37, R37, R40.reuse ;  /* 0x0000002825257220 */ /* 0x080fe20000400000 */
[C---:B------:R-:W-:Y:S01]  /*3000*/  ISETP.GT.AND P1, PT, R3.reuse, RZ, P3 ;  /* 0x000000ff0300720c */ /* 0x040fe20001f24270 */
[----:B------:R-:W-:Y:S01]  /*3010*/  @P0 STG.E.U16 desc[UR36][R6.64], R32 ;  /* 0x0000002006000986 */ /* 0x000fe2000c101524 */
[----:B------:R-:W-:Y:S01]  /*3020*/  ISETP.GT.AND P5, PT, R3, 0x1, P3 ;  /* 0x000000010300780c */ /* 0x000fe20001fa4270 */
[----:B------:R-:W-:Y:S01]  /*3030*/  IMAD.X R9, R15, 0x1, R7, P4 ;  /* 0x000000010f097824 */ /* 0x000fe200020e0607 */
[----:B------:R-:W-:Y:S01]  /*3040*/  ISETP.GT.AND P4, PT, R3, 0x8, P2 ;  /* 0x000000080300780c */ /* 0x000fe20001784270 */
[----:B------:R-:W-:Y:S01]  /*3050*/  FMUL R38, R38, R40 ;  /* 0x0000002826267220 */ /* 0x000fe20000400000 */
[----:B------:R-:W-:Y:S01]  /*3060*/  F2FP.F16.F32.PACK_AB R34, RZ, R34 ;  /* 0x00000022ff22723e */ /* 0x000fe200000000ff */
[-C--:B------:R-:W-:Y:S01]  /*3070*/  FMUL R39, R39, R40.reuse ;  /* 0x0000002827277220 */ /* 0x080fe20000400000 */
[----:B------:R-:W-:Y:S01]  /*3080*/  F2FP.F16.F32.PACK_AB R35, RZ, R35 ;  /* 0x00000023ff23723e */ /* 0x000fe200000000ff */
[----:B------:R-:W-:Y:S01]  /*3090*/  FMUL R24, R24, R40 ;  /* 0x0000002818187220 */ /* 0x000fe20000400000 */
[----:B------:R-:W-:Y:S01]  /*30a0*/  F2FP.F16.F32.PACK_AB R36, RZ, R36 ;  /* 0x00000024ff24723e */ /* 0x000fe200000000ff */
[----:B------:R-:W-:Y:S01]  /*30b0*/  IMAD R23, R11, 0xf0, RZ ;  /* 0x000000f00b177824 */ /* 0x000fe200078e02ff */
[C---:B------:R-:W-:Y:S01]  /*30c0*/  ISETP.GT.AND P2, PT, R3.reuse, 0x9, P2 ;  /* 0x000000090300780c */ /* 0x040fe20001744270 */
[----:B------:R-:W-:Y:S01]  /*30d0*/  @P1 STG.E.U16 desc[UR36][R8.64], R34 ;  /* 0x0000002208001986 */ /* 0x000fe2000c101524 */
[----:B------:R-:W-:Y:S01]  /*30e0*/  ISETP.GT.AND P1, PT, R58, 0x80, PT ;  /* 0x000000803a00780c */ /* 0x000fe20003f24270 */
[----:B------:R-:W-:Y:S01]  /*30f0*/  IMAD.WIDE.U32 R10, R10, 0xf0, R8 ;  /* 0x000000f00a0a7825 */ /* 0x000fe200078e0008 */
[----:B------:R-:W-:Y:S01]  /*3100*/  F2FP.F16.F32.PACK_AB R37, RZ, R37 ;  /* 0x00000025ff25723e */ /* 0x000fe200000000ff */
[----:B------:R-:W-:Y:S01]  /*3110*/  @P5 STG.E.U16 desc[UR36][R8.64+0x2], R35 ;  /* 0x0000022308005986 */ /* 0x000fe2000c101524 */
[----:B------:R-:W-:Y:S01]  /*3120*/  ISETP.GT.AND P5, PT, R3, RZ, P1 ;  /* 0x000000ff0300720c */ /* 0x000fe20000fa4270 */
[----:B------:R-:W-:Y:S01]  /*3130*/  IMAD.IADD R5, R23, 0x1, R11 ;  /* 0x0000000117057824 */ /* 0x000fe200078e020b */
[----:B------:R-:W-:Y:S01]  /*3140*/  F2FP.F16.F32.PACK_AB R38, RZ, R38 ;  /* 0x00000026ff26723e */ /* 0x000fe200000000ff */
[----:B------:R-:W-:Y:S01]  /*3150*/  @P4 STG.E.U16 desc[UR36][R6.64+0x10], R36 ;  /* 0x0000102406004986 */ /* 0x000fe2000c101524 */
[----:B------:R-:W-:Y:S01]  /*3160*/  ISETP.GT.AND P4, PT, R3, 0x8, P3 ;  /* 0x000000080300780c */ /* 0x000fe20001f84270 */
[-C--:B------:R-:W-:Y:S01]  /*3170*/  FMUL R25, R25, R40.reuse ;  /* 0x0000002819197220 */ /* 0x080fe20000400000 */
[----:B------:R-:W-:Y:S01]  /*3180*/  ISETP.GT.AND P3, PT, R3, 0x9, P3 ;  /* 0x000000090300780c */ /* 0x000fe20001f64270 */
[----:B------:R0:W-:Y:S01]  /*3190*/  @P2 STG.E.U16 desc[UR36][R6.64+0x12], R37 ;  /* 0x0000122506002986 */ /* 0x0001e2000c101524 */
[----:B------:R-:W-:Y:S01]  /*31a0*/  F2FP.F16.F32.PACK_AB R39, RZ, R39 ;  /* 0x00000027ff27723e */ /* 0x000fe200000000ff */
[-C--:B------:R-:W-:Y:S01]  /*31b0*/  FMUL R26, R26, R40.reuse ;  /* 0x000000281a1a7220 */ /* 0x080fe20000400000 */
[----:B------:R-:W-:Y:S01]  /*31c0*/  ISETP.GT.AND P0, PT, R58, 0x88, PT ;  /* 0x000000883a00780c */ /* 0x000fe20003f04270 */
[----:B------:R-:W-:Y:S01]  /*31d0*/  FMUL R27, R27, R40 ;  /* 0x000000281b1b7220 */ /* 0x000fe20000400000 */
[----:B------:R-:W-:Y:S01]  /*31e0*/  F2FP.F16.F32.PACK_AB R24, RZ, R24 ;  /* 0x00000018ff18723e */ /* 0x000fe200000000ff */
[----:B------:R-:W-:Y:S01]  /*31f0*/  @P5 IMAD.MOV.U32 R4, RZ, RZ, R10 ;  /* 0x000000ffff045224 */ /* 0x000fe200078e000a */
[----:B------:R-:W-:Y:S01]  /*3200*/  F2FP.F16.F32.PACK_AB R25, RZ, R25 ;  /* 0x00000019ff19723e */ /* 0x000fe200000000ff */
[----:B------:R-:W-:Y:S01]  /*3210*/  FMUL R28, R28, R40 ;  /* 0x000000281c1c7220 */ /* 0x000fe20000400000 */
[----:B------:R-:W-:Y:S01]  /*3220*/  F2FP.F16.F32.PACK_AB R26, RZ, R26 ;  /* 0x0000001aff1a723e */ /* 0x000fe200000000ff */
[----:B------:R-:W-:Y:S01]  /*3230*/  @P4 STG.E.U16 desc[UR36][R8.64+0x10], R38 ;  /* 0x0000102608004986 */ /* 0x000fe2000c101524 */
[----:B------:R-:W-:Y:S01]  /*3240*/  ISETP.GT.AND P4, PT, R3, 0x1, P1 ;  /* 0x000000010300780c */ /* 0x000fe20000f84270 */
[-C--:B------:R-:W-:Y:S01]  /*3250*/  FMUL R29, R29, R40.reuse ;  /* 0x000000281d1d7220 */ /* 0x080fe20000400000 */
[C---:B------:R-:W-:Y:S01]  /*3260*/  ISETP.GT.AND P2, PT, R3.reuse, 0x8, P1 ;  /* 0x000000080300780c */ /* 0x040fe20000f44270 */
[----:B------:R1:W-:Y:S01]  /*3270*/  @P3 STG.E.U16 desc[UR36][R8.64+0x12], R39 ;  /* 0x0000122708003986 */ /* 0x0003e2000c101524 */
[C---:B------:R-:W-:Y:S01]  /*3280*/  ISETP.GT.AND P3, PT, R3.reuse, RZ, P0 ;  /* 0x000000ff0300720c */ /* 0x040fe20000764270 */
[----:B------:R-:W-:Y:S01]  /*3290*/  FMUL R30, R30, R40 ;  /* 0x000000281e1e7220 */ /* 0x000fe20000400000 */
[----:B------:R-:W-:Y:S01]  /*32a0*/  ISETP.GT.AND P1, PT, R3, 0x9, P1 ;  /* 0x000000090300780c */ /* 0x000fe20000f24270 */
[----:B------:R2:W-:Y:S01]  /*32b0*/  @P5 STG.E.U16 desc[UR36][R4.64], R24 ;  /* 0x0000001804005986 */ /* 0x0005e2000c101524 */
[----:B0-----:R-:W-:Y:S01]  /*32c0*/  IADD3 R6, P5, R21, R10, RZ ;  /* 0x0000000a15067210 */ /* 0x001fe20007fbe0ff */
[----:B------:R-:W-:Y:S01]  /*32d0*/  FMUL R31, R31, R40 ;  /* 0x000000281f1f7220 */ /* 0x000fe20000400000 */
[----:B------:R-:W-:-:S02]  /*32e0*/  F2FP.F16.F32.PACK_AB R27, RZ, R27 ;  /* 0x0000001bff1b723e */ /* 0x000fc400000000ff */
[----:B------:R-:W-:Y:S01]  /*32f0*/  F2FP.F16.F32.PACK_AB R28, RZ, R28 ;  /* 0x0000001cff1c723e */ /* 0x000fe200000000ff */
[--C-:B------:R-:W-:Y:S01]  /*3300*/  @P4 IMAD.MOV.U32 R12, RZ, RZ, R10.reuse ;  /* 0x000000ffff0c4224 */ /* 0x100fe200078e000a */
[----:B------:R-:W-:Y:S01]  /*3310*/  F2FP.F16.F32.PACK_AB R29, RZ, R29 ;  /* 0x0000001dff1d723e */ /* 0x000fe200000000ff */
[--C-:B------:R-:W-:Y:S01]  /*3320*/  @P4 IMAD.MOV.U32 R13, RZ, RZ, R5.reuse ;  /* 0x000000ffff0d4224 */ /* 0x100fe200078e0005 */
[----:B------:R-:W-:Y:S01]  /*3330*/  F2FP.F16.F32.PACK_AB R30, RZ, R30 ;  /* 0x0000001eff1e723e */ /* 0x000fe200000000ff */
[--C-:B------:R-:W-:Y:S01]  /*3340*/  IMAD.X R7, R15, 0x1, R5.reuse, P5 ;  /* 0x000000010f077824 */ /* 0x100fe200028e0605 */
[----:B-1----:R-:W-:Y:S01]  /*3350*/  IADD3 R8, P5, R21, R10, RZ ;  /* 0x0000000a15087210 */ /* 0x002fe20007fbe0ff */
[----:B--2---:R-:W-:Y:S01]  /*3360*/  @P2 IMAD.MOV.U32 R4, RZ, RZ, R10 ;  /* 0x000000ffff042224 */ /* 0x004fe200078e000a */
[----:B------:R-:W-:Y:S01]  /*3370*/  @P4 STG.E.U16 desc[UR36][R12.64+0x2], R25 ;  /* 0x000002190c004986 */ /* 0x000fe2000c101524 */
[C---:B------:R-:W-:Y:S01]  /*3380*/  ISETP.GT.AND P4, PT, R3.reuse, 0x1, P0 ;  /* 0x000000010300780c */ /* 0x040fe20000784270 */
[----:B------:R-:W-:Y:S01]  /*3390*/  @P1 IMAD.MOV.U32 R11, RZ, RZ, R5 ;  /* 0x000000ffff0b1224 */ /* 0x000fe200078e0005 */
[----:B------:R-:W-:Y:S01]  /*33a0*/  F2FP.F16.F32.PACK_AB R31, RZ, R31 ;  /* 0x0000001fff1f723e */ /* 0x000fe200000000ff */
[----:B------:R-:W-:Y:S01]  /*33b0*/  @P3 STG.E.U16 desc[UR36][R6.64], R26 ;  /* 0x0000001a06003986 */ /* 0x000fe2000c101524 */
[----:B------:R-:W-:Y:S01]  /*33c0*/  ISETP.GT.AND P3, PT, R3, 0x8, P0 ;  /* 0x000000080300780c */ /* 0x000fe20000764270 */
[----:B------:R-:W-:Y:S01]  /*33d0*/  IMAD.X R9, R5, 0x1, R15, P5 ;  /* 0x0000000105097824 */ /* 0x000fe200028e060f */
[----:B------:R-:W-:-:S07]  /*33e0*/  ISETP.GT.AND P0, PT, R3, 0x9, P0 ;  /* 0x000000090300780c */ /* 0x000fce0000704270 */
[----:B------:R-:W-:Y:S04]  /*33f0*/  @P4 STG.E.U16 desc[UR36][R6.64+0x2], R27 ;  /* 0x0000021b06004986 */ /* 0x000fe8000c101524 */
[----:B------:R0:W-:Y:S04]  /*3400*/  @P2 STG.E.U16 desc[UR36][R4.64+0x10], R28 ;  /* 0x0000101c04002986 */ /* 0x0001e8000c101524 */
[----:B------:R1:W-:Y:S04]  /*3410*/  @P1 STG.E.U16 desc[UR36][R10.64+0x12], R29 ;  /* 0x0000121d0a001986 */ /* 0x0003e8000c101524 */
[----:B------:R1:W-:Y:S01]  /*3420*/  @P3 STG.E.U16 desc[UR36][R8.64+0x10], R30 ;  /* 0x0000101e08003986 */ /* 0x0003e2000c101524 */
[----:B0-----:R-:W-:-:S02]  /*3430*/  @P0 IMAD.MOV.U32 R4, RZ, RZ, R8 ;  /* 0x000000ffff040224 */ /* 0x001fc400078e0008 */
[----:B------:R-:W-:-:S05]  /*3440*/  @P0 IMAD.MOV.U32 R5, RZ, RZ, R9 ;  /* 0x000000ffff050224 */ /* 0x000fca00078e0009 */
[----:B------:R1:W-:Y:S02]  /*3450*/  @P0 STG.E.U16 desc[UR36][R4.64+0x12], R31 ;  /* 0x0000121f04000986 */ /* 0x0003e4000c101524 */
.L_x_57:
[----:B------:R-:W-:Y:S05]  /*3460*/  BSYNC B0 ;  /* 0x0000000000007941 */ /* 0x000fea0003800000 */
.L_x_29:
[----:B------:R-:W-:Y:S01]  /*3470*/  ULDC UR4, c[0x0][0xc] ;  /* 0x0000030000047ab9 */ /* 0x000fe20000000800 */
[----:B------:R-:W-:Y:S01]  /*3480*/  ULDC UR5, c[0x0][0x10] ;  /* 0x0000040000057ab9 */ /* 0x000fe20000000800 */
[----:B01----:R-:W0:Y:S01]  /*3490*/  LDC R5, c[0x0][0x14] ;  /* 0x00000500ff057b82 */ /* 0x003e220000000800 */
[----:B------:R-:W-:Y:S01]  /*34a0*/  UIMAD.WIDE.U32 UR4, UR4, UR5, URZ ;  /* 0x00000005040472a5 */ /* 0x000fe2000f8e003f */
[----:B------:R-:W-:Y:S02]  /*34b0*/  IMAD.MOV.U32 R3, RZ, RZ, R17 ;  /* 0x000000ffff037224 */ /* 0x000fe400078e0011 */
[----:B------:R-:W-:Y:S02]  /*34c0*/  IMAD.MOV.U32 R42, RZ, RZ, -0x1 ;  /* 0xffffffffff2a7424 */ /* 0x000fe400078e00ff */
[----:B------:R-:W-:Y:S02]  /*34d0*/  IMAD.MOV.U32 R23, RZ, RZ, -0x1 ;  /* 0xffffffffff177424 */ /* 0x000fe400078e00ff */
[----:B0-----:R-:W-:-:S04]  /*34e0*/  IMAD.WIDE.U32 R2, R5, UR4, R2 ;  /* 0x0000000405027c25 */ /* 0x001fc8000f8e0002 */
[----:B------:R-:W-:Y:S01]  /*34f0*/  IMAD R5, R5, UR5, RZ ;  /* 0x0000000505057c24 */ /* 0x000fe2000f8e02ff */
[----:B------:R-:W-:Y:S02]  /*3500*/  ULDC.64 UR4, c[0x0][0x650] ;  /* 0x0001940000047ab9 */ /* 0x000fe40000000a00 */
[----:B------:R-:W-:Y:S01]  /*3510*/  ISETP.GE.U32.AND P0, PT, R2, UR4, PT ;  /* 0x0000000402007c0c */ /* 0x000fe2000bf06070 */
[----:B------:R-:W-:Y:S01]  /*3520*/  IMAD.IADD R17, R3, 0x1, R5 ;  /* 0x0000000103117824 */ /* 0x000fe200078e0205 */
[----:B------:R-:W-:-:S04]  /*3530*/  PRMT R3, RZ, 0x7610, R3 ;  /* 0x00007610ff037816 */ /* 0x000fc80000000003 */
[----:B------:R-:W-:-:S13]  /*3540*/  ISETP.GE.U32.AND.EX P0, PT, R17, UR5, PT, P0 ;  /* 0x0000000511007c0c */ /* 0x000fda000bf06100 */
[----:B------:R-:W-:Y:S05]  /*3550*/  @P0 BRA `(.L_x_58) ;  /* 0x0000000400680947 */ /* 0x000fea0003800000 */
[----:B--2---:R-:W0:Y:S01]  /*3560*/  S2R R12, SR_CTAID.X ;  /* 0x00000000000c7919 */ /* 0x004e220000002500 */
[----:B------:R-:W1:Y:S01]  /*3570*/  LDC.64 R10, c[0x0][0x628] ;  /* 0x00018a00ff0a7b82 */ /* 0x000e620000000a00 */
[----:B------:R-:W-:Y:S01]  /*3580*/  ULDC UR4, c[0x0][0x150] ;  /* 0x0000540000047ab9 */ /* 0x000fe20000000800 */
[----:B------:R-:W-:Y:S01]  /*3590*/  IMAD.MOV.U32 R8, RZ, RZ, R2 ;  /* 0x000000ffff087224 */ /* 0x000fe200078e0002 */
[----:B------:R-:W2:Y:S01]  /*35a0*/  S2R R24, SR_CTAID.Y ;  /* 0x0000000000187919 */ /* 0x000ea20000002600 */
[----:B------:R-:W-:-:S04]  /*35b0*/  IMAD.MOV.U32 R9, RZ, RZ, R17 ;  /* 0x000000ffff097224 */ /* 0x000fc800078e0011 */
[----:B------:R-:W2:Y:S08]  /*35c0*/  LDC R21, c[0x0][0x144] ;  /* 0x00005100ff157b82 */ /* 0x000eb00000000800 */
[----:B------:R-:W2:Y:S08]  /*35d0*/  LDC R0, c[0x0][0x630] ;  /* 0x00018c00ff007b82 */ /* 0x000eb00000000800 */
[----:B------:R-:W2:Y:S01]  /*35e0*/  LDC.64 R14, c[0x0][0x620] ;  /* 0x00018800ff0e7b82 */ /* 0x000ea20000000a00 */
[----:B-1----:R-:W-:-:S04]  /*35f0*/  ISETP.NE.U32.AND P0, PT, R10, RZ, PT ;  /* 0x000000ff0a00720c */ /* 0x002fc80003f05070 */
[----:B------:R-:W-:Y:S02]  /*3600*/  ISETP.NE.AND.EX P0, PT, R11, RZ, PT, P0 ;  /* 0x000000ff0b00720c */ /* 0x000fe40003f05300 */
[----:B0-----:R-:W-:-:S05]  /*3610*/  I2FP.F32.U32 R3, R12 ;  /* 0x0000000c00037245 */ /* 0x001fca0000201000 */
[----:B------:R-:W-:-:S04]  /*3620*/  FMUL R3, R3, UR4 ;  /* 0x0000000403037c20 */ /* 0x000fc80008400000 */
[----:B------:R0:W1:Y:S02]  /*3630*/  F2I.U32.TRUNC.NTZ R20, R3 ;  /* 0x0000000300147305 */ /* 0x000064000020f000 */
[----:B------:R-:W-:Y:S05]  /*3640*/  @!P0 BRA `(.L_x_59) ;  /* 0x0000000000288947 */ /* 0x000fea0003800000 */
[----:B0-----:R-:W0:Y:S02]  /*3650*/  LDC R3, c[0x0][0x634] ;  /* 0x00018d00ff037b82 */ /* 0x001e240000000800 */
[----:B0-----:R-:W-:-:S05]  /*3660*/  IADD3 R3, P0, R2, R3, RZ ;  /* 0x0000000302037210 */ /* 0x001fca0007f1e0ff */
[----:B------:R-:W-:-:S04]  /*3670*/  IMAD.X R13, RZ, RZ, R17, P0 ;  /* 0x000000ffff0d7224 */ /* 0x000fc800000e0611 */
[----:B------:R-:W-:-:S04]  /*3680*/  IMAD.WIDE.U32 R4, R13, R10, RZ ;  /* 0x0000000a0d047225 */ /* 0x000fc800078e00ff */
[----:B---3--:R-:W-:-:S04]  /*3690*/  IMAD.WIDE.U32 R6, P0, R3, R11, R4 ;  /* 0x0000000b03067225 */ /* 0x008fc80007800004 */
[----:B------:R-:W-:-:S04]  /*36a0*/  IMAD.WIDE.U32 R4, R3, R10, RZ ;  /* 0x0000000a03047225 */ /* 0x000fc800078e00ff */
[----:B------:R-:W-:Y:S01]  /*36b0*/  IMAD.X R9, RZ, RZ, RZ, P0 ;  /* 0x000000ffff097224 */ /* 0x000fe200000e06ff */
[----:B------:R-:W-:Y:S01]  /*36c0*/  IADD3 RZ, P0, R5, R6, RZ ;  /* 0x0000000605ff7210 */ /* 0x000fe20007f1e0ff */
[----:B------:R-:W-:-:S04]  /*36d0*/  IMAD.MOV.U32 R8, RZ, RZ, R7 ;  /* 0x000000ffff087224 */ /* 0x000fc800078e0007 */
[----:B------:R-:W-:-:S08]  /*36e0*/  IMAD.WIDE.U32.X R8, R13, R11, R8, P0 ;  /* 0x0000000b0d087225 */ /* 0x000fd000000e0408 */
.L_x_59:
[-CC-:B--2---:R-:W-:Y:S01]  /*36f0*/  SHF.R.U64 R23, R8, R0.reuse, R9.reuse ;  /* 0x0000000008177219 */ /* 0x184fe20000001209 */
[----:B------:R-:W2:Y:S01]  /*3700*/  LDC.64 R28, c[0x0][0x640] ;  /* 0x00019000ff1c7b82 */ /* 0x000ea20000000a00 */
[----:B------:R-:W-:Y:S01]  /*3710*/  SHF.R.U32.HI R0, RZ, R0, R9 ;  /* 0x00000000ff007219 */ /* 0x000fe20000011609 */
[----:B-1----:R-:W-:Y:S01]  /*3720*/  IMAD.MOV R20, RZ, RZ, -R20 ;  /* 0x000000ffff147224 */ /* 0x002fe200078e0a14 */
[----:B---3--:R-:W-:Y:S01]  /*3730*/  IADD3 R7, P0, RZ, -R23, RZ ;  /* 0x80000017ff077210 */ /* 0x008fe20007f1e0ff */
[----:B------:R-:W-:Y:S02]  /*3740*/  ULDC UR4, c[0x0][0x154] ;  /* 0x0000550000047ab9 */ /* 0x000fe40000000800 */
[----:B------:R-:W-:Y:S02]  /*3750*/  IMAD R21, R21, R20, R12 ;  /* 0x0000001415157224 */ /* 0x000fe400078e020c */
[----:B------:R-:W1:Y:S01]  /*3760*/  LDC R6, c[0x0][0x618] ;  /* 0x00018600ff067b82 */ /* 0x000e620000000800 */
[----:B0-----:R-:W-:-:S04]  /*3770*/  IMAD.X R3, RZ, RZ, ~R0, P0 ;  /* 0x000000ffff037224 */ /* 0x001fc800000e0e00 */
[-C--:B------:R-:W-:Y:S02]  /*3780*/  IMAD R0, R3, R14.reuse, RZ ;  /* 0x0000000e03007224 */ /* 0x080fe400078e02ff */
[----:B------:R-:W-:Y:S01]  /*3790*/  IMAD.MOV.U32 R3, RZ, RZ, R17 ;  /* 0x000000ffff037224 */ /* 0x000fe200078e0011 */
[----:B------:R-:W0:Y:S01]  /*37a0*/  LDC R8, c[0x0][0x608] ;  /* 0x00018200ff087b82 */ /* 0x000e220000000800 */
[----:B------:R-:W-:-:S04]  /*37b0*/  IMAD.WIDE.U32 R4, R7, R14, R2 ;  /* 0x0000000e07047225 */ /* 0x000fc800078e0002 */
[----:B------:R-:W-:-:S03]  /*37c0*/  IMAD R3, R7, R15, R0 ;  /* 0x0000000f07037224 */ /* 0x000fc600078e0200 */
[----:B------:R-:W3:Y:S01]  /*37d0*/  LDC R26, c[0x0][0x658] ;  /* 0x00019600ff1a7b82 */ /* 0x000ee20000000800 */
[----:B------:R-:W-:Y:S01]  /*37e0*/  I2FP.F32.U32 R0, R24 ;  /* 0x0000001800007245 */ /* 0x000fe20000201000 */
[----:B------:R-:W-:Y:S01]  /*37f0*/  IMAD.MOV.U32 R7, RZ, RZ, 0x1 ;  /* 0x00000001ff077424 */ /* 0x000fe200078e00ff */
[----:B--2---:R-:W-:Y:S01]  /*3800*/  ISETP.NE.U32.AND P0, PT, R28, RZ, PT ;  /* 0x000000ff1c00720c */ /* 0x004fe20003f05070 */
[----:B------:R-:W-:Y:S02]  /*3810*/  IMAD.IADD R3, R5, 0x1, R3 ;  /* 0x0000000105037824 */ /* 0x000fe400078e0203 */
[----:B------:R-:W-:Y:S01]  /*3820*/  FMUL R0, R0, UR4 ;  /* 0x0000000400007c20 */ /* 0x000fe20008400000 */
[----:B------:R-:W-:Y:S01]  /*3830*/  ISETP.NE.AND.EX P0, PT, R29, RZ, PT, P0 ;  /* 0x000000ff1d00720c */ /* 0x000fe20003f05300 */
[----:B------:R-:W2:Y:S01]  /*3840*/  LDC R15, c[0x0][0x148] ;  /* 0x00005200ff0f7b82 */ /* 0x000ea20000000800 */
[-CC-:B-1----:R-:W-:Y:S01]  /*3850*/  SHF.R.U64 R12, R4, R6.reuse, R3.reuse ;  /* 0x00000006040c7219 */ /* 0x182fe20000001203 */
[----:B------:R1:W1:Y:S01]  /*3860*/  F2I.U32.TRUNC.NTZ R13, R0 ;  /* 0x00000000000d7305 */ /* 0x000262000020f000 */
[----:B------:R-:W-:Y:S01]  /*3870*/  SHF.R.U32.HI R3, RZ, R6, R3 ;  /* 0x00000006ff037219 */ /* 0x000fe20000011603 */
[----:B------:R-:W-:-:S04]  /*3880*/  IMAD.MOV.U32 R5, RZ, RZ, -0x1 ;  /* 0xffffffffff057424 */ /* 0x000fc800078e00ff */
[----:B------:R-:W1:Y:S01]  /*3890*/  LDC R20, c[0x0][0x600] ;  /* 0x00018000ff147b82 */ /* 0x000e620000000800 */
[-CC-:B0-----:R-:W-:Y:S02]  /*38a0*/  SHF.R.U64 R10, R12, R8.reuse, R3.reuse ;  /* 0x000000080c0a7219 */ /* 0x181fe40000001203 */
[----:B------:R-:W-:-:S05]  /*38b0*/  SHF.R.U32.HI R3, RZ, R8, R3 ;  /* 0x00000008ff037219 */ /* 0x000fca0000011603 */
[----:B------:R-:W0:Y:S01]  /*38c0*/  LDC R27, c[0x0][0x648] ;  /* 0x00019200ff1b7b82 */ /* 0x000e220000000800 */
[-C--:B---3--:R-:W-:Y:S02]  /*38d0*/  SHF.L.U32 R4, R5, R26.reuse, RZ ;  /* 0x0000001a05047219 */ /* 0x088fe400000006ff */
[-CC-:B------:R-:W-:Y:S02]  /*38e0*/  SHF.R.U64 R14, R10, R26.reuse, R3.reuse ;  /* 0x0000001a0a0e7219 */ /* 0x180fe40000001203 */
[----:B------:R-:W-:Y:S02]  /*38f0*/  SHF.R.U32.HI R5, RZ, R26, R3 ;  /* 0x0000001aff057219 */ /* 0x000fe40000011603 */
[----:B------:R-:W-:Y:S01]  /*3900*/  LOP3.LUT R25, RZ, R4, RZ, 0x33, !PT ;  /* 0x00000004ff197212 */ /* 0x000fe200078e33ff */
[----:B------:R-:W3:Y:S01]  /*3910*/  LDC R30, c[0x0][0x638] ;  /* 0x00018e00ff1e7b82 */ /* 0x000ee20000000800 */
[----:B------:R-:W-:Y:S01]  /*3920*/  SHF.L.U32 R26, R7, R26, RZ ;  /* 0x0000001a071a7219 */ /* 0x000fe200000006ff */
[----:B------:R-:W-:-:S06]  /*3930*/  IMAD.MOV.U32 R4, RZ, RZ, R14 ;  /* 0x000000ffff047224 */ /* 0x000fcc00078e000e */
[----:B------:R-:W0:Y:S01]  /*3940*/  LDC R31, c[0x0][0x610] ;  /* 0x00018400ff1f7b82 */ /* 0x000e220000000800 */
[----:B------:R-:W-:Y:S05]  /*3950*/  @!P0 BRA `(.L_x_60) ;  /* 0x0000000000288947 */ /* 0x000fea0003800000 */
[----:B------:R-:W4:Y:S02]  /*3960*/  LDC R3, c[0x0][0x64c] ;  /* 0x00019300ff037b82 */ /* 0x000f240000000800 */
[----:B----4-:R-:W-:-:S05]  /*3970*/  IADD3 R3, P0, R14, R3, RZ ;  /* 0x000000030e037210 */ /* 0x010fca0007f1e0ff */
        /* <DEDUP_REMOVED lines=8> */
.L_x_60:
[----:B------:R-:W-:Y:S01]  /*3a00*/  ISETP.NE.AND P0, PT, R16, 0x1, PT ;  /* 0x000000011000780c */ /* 0x000fe20003f05270 */
[----:B-1----:R-:W-:Y:S01]  /*3a10*/  VIADD R7, R20, 0xffffffff ;  /* 0xffffffff14077836 */ /* 0x002fe20000000000 */
[----:B0-----:R-:W-:Y:S01]  /*3a20*/  SHF.R.U64 R0, R4, R27, R5 ;  /* 0x0000001b04007219 */ /* 0x001fe20000001205 */
[----:B------:R-:W-:Y:S01]  /*3a30*/  IMAD.MOV R13, RZ, RZ, -R13 ;  /* 0x000000ffff0d7224 */ /* 0x000fe200078e0a0d */
[----:B------:R-:W-:Y:S01]  /*3a40*/  LOP3.LUT R5, R10, R25, RZ, 0xc0, !PT ;  /* 0x000000190a057212 */ /* 0x000fe200078ec0ff */
[----:B------:R-:W-:Y:S01]  /*3a50*/  IMAD.MOV.U32 R4, RZ, RZ, 0x1 ;  /* 0x00000001ff047424 */ /* 0x000fe200078e00ff */
[----:B------:R-:W-:Y:S01]  /*3a60*/  LOP3.LUT R12, R12, R7, RZ, 0xc0, !PT ;  /* 0x000000070c0c7212 */ /* 0x000fe200078ec0ff */
[----:B------:R-:W-:Y:S02]  /*3a70*/  IMAD.MOV R3, RZ, RZ, -R0 ;  /* 0x000000ffff037224 */ /* 0x000fe400078e0a00 */
[----:B------:R-:W-:Y:S02]  /*3a80*/  IMAD R0, R26, R0, R5 ;  /* 0x000000001a007224 */ /* 0x000fe400078e0205 */
[----:B---3--:R-:W-:-:S02]  /*3a90*/  IMAD R3, R3, R30, R14 ;  /* 0x0000001e03037224 */ /* 0x008fc400078e020e */
[----:B--2---:R-:W-:Y:S02]  /*3aa0*/  @P0 IMAD R21, R15, R13, R24 ;  /* 0x0000000d0f150224 */ /* 0x004fe400078e0218 */
[----:B------:R-:W-:Y:S01]  /*3ab0*/  IMAD R5, R3, R20, R12 ;  /* 0x0000001403057224 */ /* 0x000fe200078e020c */
[----:B------:R-:W-:Y:S01]  /*3ac0*/  PRMT R3, R4, 0x7610, R3 ;  /* 0x0000761004037816 */ /* 0x000fe20000000003 */
[----:B------:R-:W-:-:S05]  /*3ad0*/  IMAD R0, R0, R31, R21 ;  /* 0x0000001f00007224 */ /* 0x000fca00078e0215 */
[----:B------:R-:W-:Y:S02]  /*3ae0*/  SEL R42, R5, R0, !P0 ;  /* 0x00000000052a7207 */ /* 0x000fe40004000000 */
[----:B------:R-:W-:-:S07]  /*3af0*/  SEL R0, R0, R5, !P0 ;  /* 0x0000000500007207 */ /* 0x000fce0004000000 */
.L_x_58:
[----:B------:R-:W-:Y:S01]  /*3b00*/  LOP3.LUT P0, RZ, R3, 0xff, RZ, 0xc0, !PT ;  /* 0x000000ff03ff7812 */ /* 0x000fe2000780c0ff */
[----:B------:R-:W-:-:S12]  /*3b10*/  IMAD.MOV.U32 R43, RZ, RZ, R0 ;  /* 0x000000ffff2b7224 */ /* 0x000fd800078e0000 */
[----:B------:R-:W-:Y:S05]  /*3b20*/  @P0 BRA `(.L_x_61) ;  /* 0xffffffd400800947 */ /* 0x000fea000383ffff */
[----:B------:R-:W-:Y:S05]  /*3b30*/  EXIT ;  /* 0x000000000000794d */ /* 0x000fea0003800000 */
.L_x_4:
[----:B0-----:R-:W-:Y:S01]  /*3b40*/  ULDC.64 UR4, c[0x0][0x650] ;  /* 0x0001940000047ab9 */ /* 0x001fe20000000a00 */
        /* <DEDUP_REMOVED lines=25> */
.L_x_63:
[--C-:B------:R-:W-:Y:S01]  /*3ce0*/  SHF.R.U64 R12, R10, R14, R11.reuse ;  /* 0x0000000e0a0c7219 */ /* 0x100fe2000000120b */
[----:B------:R-:W0:Y:S01]  /*3cf0*/  LDC R22, c[0x0][0x618] ;  /* 0x00018600ff167b82 */ /* 0x000e220000000800 */
[----:B------:R-:W-:Y:S01]  /*3d00*/  I2FP.F32.U32 R8, R4 ;  /* 0x0000000400087245 */ /* 0x000fe20000201000 */
[----:B------:R-:W-:Y:S01]  /*3d10*/  ULDC UR4, c[0x0][0x150] ;  /* 0x0000540000047ab9 */ /* 0x000fe20000000800 */
[----:B------:R-:W-:Y:S01]  /*3d20*/  SHF.R.U32.HI R5, RZ, R14, R11 ;  /* 0x0000000eff057219 */ /* 0x000fe2000001160b */
[----:B------:R-:W-:Y:S01]  /*3d30*/  IMAD.MOV.U32 R6, RZ, RZ, R2 ;  /* 0x000000ffff067224 */ /* 0x000fe200078e0002 */
[----:B------:R-:W-:Y:S01]  /*3d40*/  IADD3 R9, P0, RZ, -R12, RZ ;  /* 0x8000000cff097210 */ /* 0x000fe20007f1e0ff */
[----:B------:R-:W-:Y:S01]  /*3d50*/  FMUL R11, R8, UR4 ;  /* 0x00000004080b7c20 */ /* 0x000fe20008400000 */
[----:B------:R-:W-:Y:S01]  /*3d60*/  IMAD.MOV.U32 R7, RZ, RZ, R17 ;  /* 0x000000ffff077224 */ /* 0x000fe200078e0011 */
[----:B------:R-:W1:Y:S01]  /*3d70*/  LDC.64 R24, c[0x0][0x640] ;  /* 0x00019000ff187b82 */ /* 0x000e620000000a00 */
[----:B------:R-:W-:Y:S01]  /*3d80*/  ULDC UR4, c[0x0][0x154] ;  /* 0x0000550000047ab9 */ /* 0x000fe20000000800 */
[----:B------:R-:W-:-:S02]  /*3d90*/  IMAD.X R5, RZ, RZ, ~R5, P0 ;  /* 0x000000ffff057224 */ /* 0x000fc400000e0e05 */
[----:B------:R-:W2:Y:S01]  /*3da0*/  F2I.U32.TRUNC.NTZ R11, R11 ;  /* 0x0000000b000b7305 */ /* 0x000ea2000020f000 */
[----:B------:R-:W-:-:S03]  /*3db0*/  IMAD.WIDE.U32 R6, R9, R20, R6 ;  /* 0x0000001409067225 */ /* 0x000fc600078e0006 */
[----:B------:R-:W3:Y:S01]  /*3dc0*/  LDC R13, c[0x0][0x144] ;  /* 0x00005100ff0d7b82 */ /* 0x000ee20000000800 */
[----:B------:R-:W-:-:S04]  /*3dd0*/  IMAD R8, R5, R20, RZ ;  /* 0x0000001405087224 */ /* 0x000fc800078e02ff */
[----:B------:R-:W-:Y:S02]  /*3de0*/  IMAD R5, R9, R21, R8 ;  /* 0x0000001509057224 */ /* 0x000fe400078e0208 */
[----:B------:R-:W-:Y:S01]  /*3df0*/  IMAD.MOV.U32 R8, RZ, RZ, -0x1 ;  /* 0xffffffffff087424 */ /* 0x000fe200078e00ff */
[----:B------:R-:W4:Y:S01]  /*3e00*/  LDC R14, c[0x0][0x608] ;  /* 0x00018200ff0e7b82 */ /* 0x000f220000000800 */
[----:B------:R-:W-:Y:S01]  /*3e10*/  IMAD.IADD R5, R7, 0x1, R5 ;  /* 0x0000000107057824 */ /* 0x000fe200078e0205 */
[----:B------:R-:W-:-:S04]  /*3e20*/  I2FP.F32.U32 R7, R3 ;  /* 0x0000000300077245 */ /* 0x000fc80000201000 */
[-C--:B0-----:R-:W-:Y:S01]  /*3e30*/  SHF.R.U64 R10, R6, R22.reuse, R5 ;  /* 0x00000016060a7219 */ /* 0x081fe20000001205 */
[----:B--2---:R-:W-:Y:S01]  /*3e40*/  IMAD.MOV R6, RZ, RZ, -R11 ;  /* 0x000000ffff067224 */ /* 0x004fe200078e0a0b */
[----:B------:R-:W0:Y:S01]  /*3e50*/  LDC R9, c[0x0][0x658] ;  /* 0x00019600ff097b82 */ /* 0x000e220000000800 */
[----:B-1----:R-:W-:Y:S01]  /*3e60*/  ISETP.NE.U32.AND P0, PT, R24, RZ, PT ;  /* 0x000000ff1800720c */ /* 0x002fe20003f05070 */
[----:B------:R-:W-:Y:S01]  /*3e70*/  FMUL R7, R7, UR4 ;  /* 0x0000000407077c20 */ /* 0x000fe20008400000 */
[----:B------:R-:W-:Y:S02]  /*3e80*/  SHF.R.U32.HI R5, RZ, R22, R5 ;  /* 0x00000016ff057219 */ /* 0x000fe40000011605 */
[----:B------:R-:W-:-:S03]  /*3e90*/  ISETP.NE.AND.EX P0, PT, R25, RZ, PT, P0 ;  /* 0x000000ff1900720c */ /* 0x000fc60003f05300 */
[----:B------:R-:W1:Y:S01]  /*3ea0*/  LDC R20, c[0x0][0x148] ;  /* 0x00005200ff147b82 */ /* 0x000e620000000800 */
[----:B---3--:R-:W-:Y:S02]  /*3eb0*/  IMAD R23, R13, R6, R4 ;  /* 0x000000060d177224 */ /* 0x008fe400078e0204 */
[----:B------:R-:W-:-:S05]  /*3ec0*/  IMAD.MOV.U32 R6, RZ, RZ, 0x1 ;  /* 0x00000001ff067424 */ /* 0x000fca00078e00ff */
[----:B------:R-:W2:Y:S01]  /*3ed0*/  LDC R21, c[0x0][0x600] ;  /* 0x00018000ff157b82 */ /* 0x000ea20000000800 */
[-CC-:B----4-:R-:W-:Y:S02]  /*3ee0*/  SHF.R.U64 R13, R10, R14.reuse, R5.reuse ;  /* 0x0000000e0a0d7219 */ /* 0x190fe40000001205 */
[----:B------:R-:W-:Y:S02]  /*3ef0*/  SHF.R.U32.HI R4, RZ, R14, R5 ;  /* 0x0000000eff047219 */ /* 0x000fe40000011605 */
[----:B------:R3:W4:Y:S03]  /*3f00*/  F2I.U32.TRUNC.NTZ R14, R7 ;  /* 0x00000007000e7305 */ /* 0x000726000020f000 */
[----:B------:R-:W1:Y:S01]  /*3f10*/  LDC R26, c[0x0][0x648] ;  /* 0x00019200ff1a7b82 */ /* 0x000e620000000800 */
[-C--:B0-----:R-:W-:Y:S02]  /*3f20*/  SHF.R.U64 R15, R13, R9.reuse, R4 ;  /* 0x000000090d0f7219 */ /* 0x081fe40000001204 */
[----:B------:R-:W-:-:S02]  /*3f30*/  SHF.L.U32 R8, R8, R9, RZ ;  /* 0x0000000908087219 */ /* 0x000fc400000006ff */
[-C--:B------:R-:W-:Y:S01]  /*3f40*/  SHF.R.U32.HI R5, RZ, R9.reuse, R4 ;  /* 0x00000009ff057219 */ /* 0x080fe20000011604 */
[----:B------:R-:W-:Y:S01]  /*3f50*/  IMAD.MOV.U32 R4, RZ, RZ, R15 ;  /* 0x000000ffff047224 */ /* 0x000fe200078e000f */
[----:B------:R-:W-:Y:S01]  /*3f60*/  SHF.L.U32 R22, R6, R9, RZ ;  /* 0x0000000906167219 */ /* 0x000fe200000006ff */
[----:B------:R-:W0:Y:S01]  /*3f70*/  LDC R27, c[0x0][0x638] ;  /* 0x00018e00ff1b7b82 */ /* 0x000e220000000800 */
[----:B------:R-:W-:-:S07]  /*3f80*/  LOP3.LUT R28, RZ, R8, RZ, 0x33, !PT ;  /* 0x00000008ff1c7212 */ /* 0x000fce00078e33ff */
        /* <DEDUP_REMOVED lines=12> */
.L_x_64:
[----:B------:R-:W-:Y:S01]  /*4050*/  ISETP.NE.AND P0, PT, R16, 0x1, PT ;  /* 0x000000011000780c */ /* 0x000fe20003f05270 */
[----:B--2---:R-:W-:Y:S01]  /*4060*/  VIADD R7, R21, 0xffffffff ;  /* 0xffffffff15077836 */ /* 0x004fe20000000000 */
[----:B-1----:R-:W-:Y:S01]  /*4070*/  SHF.R.U64 R5, R4, R26, R5 ;  /* 0x0000001a04057219 */ /* 0x002fe20000001205 */
[----:B------:R-:W-:Y:S01]  /*4080*/  IMAD.MOV R14, RZ, RZ, -R14 ;  /* 0x000000ffff0e7224 */ /* 0x000fe200078e0a0e */
[----:B------:R-:W-:Y:S01]  /*4090*/  LOP3.LUT R4, R13, R28, RZ, 0xc0, !PT ;  /* 0x0000001c0d047212 */ /* 0x000fe200078ec0ff */
[----:B------:R-:W-:Y:S01]  /*40a0*/  IMAD.MOV.U32 R8, RZ, RZ, R12 ;  /* 0x000000ffff087224 */ /* 0x000fe200078e000c */
[----:B------:R-:W-:Y:S01]  /*40b0*/  LOP3.LUT R10, R10, R7, RZ, 0xc0, !PT ;  /* 0x000000070a0a7212 */ /* 0x000fe200078ec0ff */
[----:B------:R-:W-:Y:S02]  /*40c0*/  IMAD.MOV R6, RZ, RZ, -R5 ;  /* 0x000000ffff067224 */ /* 0x000fe400078e0a05 */
[----:B------:R-:W-:-:S04]  /*40d0*/  IMAD R4, R22, R5, R4 ;  /* 0x0000000516047224 */ /* 0x000fc800078e0204 */
[----:B------:R-:W-:Y:S02]  /*40e0*/  @P0 IMAD R23, R20, R14, R3 ;  /* 0x0000000e14170224 */ /* 0x000fe400078e0203 */
[----:B0-----:R-:W-:Y:S02]  /*40f0*/  IMAD R3, R6, R27, R15 ;  /* 0x0000001b06037224 */ /* 0x001fe400078e020f */
[----:B------:R-:W-:Y:S02]  /*4100*/  IMAD R7, R4, R29, R23 ;  /* 0x0000001d04077224 */ /* 0x000fe400078e0217 */
[----:B------:R-:W-:Y:S02]  /*4110*/  IMAD R4, R3, R21, R10 ;  /* 0x0000001503047224 */ /* 0x000fe400078e020a */
[----:B------:R-:W-:-:S03]  /*4120*/  IMAD.MOV.U32 R6, RZ, RZ, 0x1 ;  /* 0x00000001ff067424 */ /* 0x000fc600078e00ff */
[----:B------:R-:W-:Y:S02]  /*4130*/  SEL R9, R4, R7, !P0 ;  /* 0x0000000704097207 */ /* 0x000fe40004000000 */
[----:B------:R-:W-:-:S07]  /*4140*/  SEL R7, R7, R4, !P0 ;  /* 0x0000000407077207 */ /* 0x000fce0004000000 */
.L_x_62:
[----:B------:R-:W-:-:S08]  /*4150*/  NOP ;  /* 0x0000000000007918 */ /* 0x000fd00000000000 */
[----:B------:R-:W0:-:S00]  /*4160*/  USETMAXREG.DEALLOC.CTAPOOL 0x28 ;  /* 0x00000028000079c8 */ /* 0x000e0000080e0500 */
[----:B0-----:R-:W-:-:S13]  /*4170*/  ISETP.NE.AND P0, PT, R0, RZ, PT ;  /* 0x000000ff0000720c */ /* 0x001fda0003f05270 */
[----:B------:R-:W-:Y:S05]  /*4180*/  @P0 EXIT ;  /* 0x000000000000094d */ /* 0x000fea0003800000 */
[----:B------:R-:W-:Y:S01]  /*4190*/  LOP3.LUT P0, RZ, R6, 0xff, RZ, 0xc0, !PT ;  /* 0x000000ff06ff7812 */ /* 0x000fe2000780c0ff */
[----:B------:R-:W-:Y:S02]  /*41a0*/  IMAD.MOV.U32 R0, RZ, RZ, 0x1 ;  /* 0x00000001ff007424 */ /* 0x000fe400078e00ff */
[----:B------:R-:W-:-:S10]  /*41b0*/  IMAD.MOV.U32 R13, RZ, RZ, RZ ;  /* 0x000000ffff0d7224 */ /* 0x000fd400078e00ff */
[----:B------:R-:W-:Y:S05]  /*41c0*/  @!P0 BRA `(.L_x_65) ;  /* 0x0000000c00348947 */ /* 0x000fea0003800000 */
[----:B------:R-:W0:Y:S01]  /*41d0*/  LDC R0, c[0x0][0x28c] ;  /* 0x0000a300ff007b82 */ /* 0x000e220000000800 */
[----:B------:R-:W-:Y:S01]  /*41e0*/  ULDC UR5, c[0x0][0x600] ;  /* 0x0001800000057ab9 */ /* 0x000fe20000000800 */
[----:B------:R-:W-:Y:S01]  /*41f0*/  ULDC UR4, c[0x0][0xc] ;  /* 0x0000030000047ab9 */ /* 0x000fe20000000800 */
[----:B------:R-:W-:Y:S01]  /*4200*/  UIADD3 UR16, UR5, -0x1, URZ ;  /* 0xffffffff05107890 */ /* 0x000fe2000fffe03f */
[C---:B------:R-:W-:Y:S01]  /*4210*/  LOP3.LUT P2, RZ, R18.reuse, 0x7f, RZ, 0xc0, !PT ;  /* 0x0000007f12ff7812 */ /* 0x040fe2000784c0ff */
[----:B------:R-:W-:Y:S01]  /*4220*/  ULDC UR6, c[0x0][0x658] ;  /* 0x0001960000067ab9 */ /* 0x000fe20000000800 */
[----:B------:R-:W-:Y:S01]  /*4230*/  ULDC UR5, c[0x0][0x10] ;  /* 0x0000040000057ab9 */ /* 0x000fe20000000800 */
[----:B------:R-:W-:Y:S01]  /*4240*/  UMOV UR7, 0xffffffff ;  /* 0xffffffff00077882 */ /* 0x000fe20000000000 */
[----:B------:R-:W-:Y:S01]  /*4250*/  UMOV UR8, 0x1 ;  /* 0x0000000100087882 */ /* 0x000fe20000000000 */
[----:B------:R-:W-:Y:S01]  /*4260*/  UIMAD.WIDE.U32 UR4, UR4, UR5, URZ ;  /* 0x00000005040472a5 */ /* 0x000fe2000f8e003f */
[----:B------:R-:W-:Y:S01]  /*4270*/  LOP3.LUT P0, RZ, R18, 0x1f, RZ, 0xc0, !PT ;  /* 0x0000001f12ff7812 */ /* 0x000fe2000780c0ff */
[----:B------:R-:W-:Y:S01]  /*4280*/  USHF.L.U32 UR7, UR7, UR6, URZ ;  /* 0x0000000607077299 */ /* 0x000fe2000800063f */
[----:B------:R-:W-:Y:S01]  /*4290*/  BSSY B0, `(.L_x_65) ;  /* 0x00000c0000007945 */ /* 0x000fe20003800000 */
[----:B------:R-:W-:Y:S01]  /*42a0*/  USHF.L.U32 UR18, UR8, UR6, URZ ;  /* 0x0000000608127299 */ /* 0x000fe2000800063f */
[----:B------:R-:W-:Y:S01]  /*42b0*/  IMAD.MOV.U32 R18, RZ, RZ, 0x1 ;  /* 0x00000001ff127424 */ /* 0x000fe200078e00ff */
[----:B------:R-:W-:Y:S01]  /*42c0*/  LOP3.LUT R12, R19, 0x2, RZ, 0xfc, !PT ;  /* 0x00000002130c7812 */ /* 0x000fe200078efcff */
[----:B------:R-:W-:Y:S01]  /*42d0*/  ULDC UR6, c[0x0][0x14] ;  /* 0x0000050000067ab9 */ /* 0x000fe20000000800 */
[----:B------:R-:W-:Y:S01]  /*42e0*/  PLOP3.LUT P0, PT, P0, P2, PT, 0x8a, 0x0 ;  /* 0x000000000000781c */ /* 0x000fe20000705172 */
[----:B------:R-:W-:Y:S01]  /*42f0*/  UIMAD.WIDE.U32 UR20, UR4, UR6, URZ ;  /* 0x00000006041472a5 */ /* 0x000fe2000f8e003f */
[----:B------:R-:W-:Y:S01]  /*4300*/  IMAD.MOV.U32 R13, RZ, RZ, RZ ;  /* 0x000000ffff0d7224 */ /* 0x000fe200078e00ff */
[----:B------:R-:W-:-:S02]  /*4310*/  UIMAD UR13, UR5, UR6, URZ ;  /* 0x00000006050d72a4 */ /* 0x000fc4000f8e023f */
[----:B------:R-:W-:Y:S01]  /*4320*/  ULOP3.LUT UR17, URZ, UR7, URZ, 0x33, !UPT ;  /* 0x000000073f117292 */ /* 0x000fe2000f8e333f */
[----:B0-----:R-:W-:Y:S01]  /*4330*/  VIADD R0, R0, 0x1f ;  /* 0x0000001f00007836 */ /* 0x001fe20000000000 */
[----:B------:R-:W-:Y:S01]  /*4340*/  UIADD3 UR13, UR21, UR13, URZ ;  /* 0x0000000d150d7290 */ /* 0x000fe2000fffe03f */
[----:B------:R-:W-:-:S03]  /*4350*/  ULDC.64 UR22, c[0x0][0x198] ;  /* 0x0000660000167ab9 */ /* 0x000fc60000000a00 */
[----:B------:R-:W-:-:S04]  /*4360*/  SHF.R.S32.HI R3, RZ, 0x1f, R0 ;  /* 0x0000001fff037819 */ /* 0x000fc80000011400 */
[----:B------:R-:W-:Y:S01]  /*4370*/  LEA.HI R3, R3, R0, RZ, 0x5 ;  /* 0x0000000003037211 */ /* 0x000fe200078f28ff */
[----:B------:R-:W-:-:S03]  /*4380*/  IMAD.MOV.U32 R0, RZ, RZ, 0x1 ;  /* 0x00000001ff007424 */ /* 0x000fc600078e00ff */
[----:B------:R-:W-:-:S05]  /*4390*/  SHF.R.S32.HI R10, RZ, 0x5, R3 ;  /* 0x00000005ff0a7819 */ /* 0x000fca0000011403 */
[----:B------:R-:W-:-:S07]  /*43a0*/  VIADD R11, R10, 0x1 ;  /* 0x000000010a0b7836 */ /* 0x000fce0000000000 */
.L_x_77:
[----:B------:R-:W-:-:S03]  /*43b0*/  UMOV UR4, 0xffffffff ;  /* 0xffffffff00047882 */ /* 0x000fc60000000000 */
[----:B------:R-:W-:Y:S05]  /*43c0*/  BRA.DIV UR4, `(.L_x_66) ;  /* 0x0000001604747947 */ /* 0x000fea000b800000 */
[----:B------:R-:W-:-:S13]  /*43d0*/  ELECT P6, URZ, PT ;  /* 0x00000000003f782f */ /* 0x000fda00038c0000 */
.L_x_101:
[----:B------:R-:W0:Y:S01]  /*43e0*/  LDC R3, c[0x0][0x28c] ;  /* 0x0000a300ff037b82 */ /* 0x000e220000000800 */
[----:B------:R-:W-:Y:S01]  /*43f0*/  BSSY B1, `(.L_x_67) ;  /* 0x0000037000017945 */ /* 0x000fe20003800000 */
[----:B0-----:R-:W-:-:S13]  /*4400*/  ISETP.LT.OR P6, PT, R3, 0x1, !P6 ;  /* 0x000000010300780c */ /* 0x001fda00077c1670 */
[----:B------:R-:W-:Y:S05]  /*4410*/  @P6 BRA `(.L_x_68) ;  /* 0x0000000000d06947 */ /* 0x000fea0003800000 */
[----:B------:R-:W-:Y:S02]  /*4420*/  IMAD.SHL.U32 R9, R9, 0x10, RZ ;  /* 0x0000001009097824 */ /* 0x000fe400078e00ff */
[----:B------:R-:W-:Y:S02]  /*4430*/  IMAD R14, R7, 0xc0, RZ ;  /* 0x000000c0070e7824 */ /* 0x000fe400078e02ff */
[----:B------:R-:W-:Y:S02]  /*4440*/  IMAD.MOV.U32 R21, RZ, RZ, RZ ;  /* 0x000000ffff157224 */ /* 0x000fe400078e00ff */
[----:B------:R-:W-:Y:S02]  /*4450*/  IMAD.MOV.U32 R3, RZ, RZ, R11 ;  /* 0x000000ffff037224 */ /* 0x000fe400078e000b */
[----:B------:R-:W-:Y:S02]  /*4460*/  IMAD.MOV.U32 R4, RZ, RZ, R0 ;  /* 0x000000ffff047224 */ /* 0x000fe400078e0000 */
[----:B------:R-:W-:-:S07]  /*4470*/  IMAD.MOV.U32 R5, RZ, RZ, R13 ;  /* 0x000000ffff057224 */ /* 0x000fce00078e000d */
.L_x_72:
[----:B------:R-:W0:Y:S01]  /*4480*/  S2R R7, SR_CgaCtaId ;  /* 0x0000000000077919 */ /* 0x000e220000008800 */
[----:B------:R-:W-:-:S04]  /*4490*/  MOV R6, 0x400 ;  /* 0x0000040000067802 */ /* 0x000fc80000000f00 */
[----:B0-----:R-:W-:Y:S02]  /*44a0*/  LEA R20, R7, R6, 0x18 ;  /* 0x0000000607147211 */ /* 0x001fe400078ec0ff */
[----:B------:R-:W-:Y:S01]  /*44b0*/  SHF.L.U32 R6, R4, 0x1f, RZ ;  /* 0x0000001f04067819 */ /* 0x000fe200000006ff */
[----:B------:R-:W0:Y:S02]  /*44c0*/  @!P2 LDC R7, c[0x0][0x500] ;  /* 0x00014000ff07ab82 */ /* 0x000e240000000800 */
[----:B------:R-:W-:-:S04]  /*44d0*/  IMAD R15, R5, 0x8, R20 ;  /* 0x00000008050f7824 */ /* 0x000fc800078e0214 */
[----:B------:R-:W1:Y:S02]  /*44e0*/  SYNCS.PHASECHK.TRANS64.TRYWAIT P1, [R15+URZ+0x88], R6 ;  /* 0x000088060f0075a7 */ /* 0x000e64000802017f */
[----:B-1----:R-:W-:Y:S05]  /*44f0*/  @!P1 BRA `(.L_x_69) ;  /* 0x0000001400489947 */ /* 0x002fea0003800000 */
.L_x_102:
[----:B-1----:R-:W-:Y:S01]  /*4500*/  PRMT R6, R12, 0x9910, RZ ;  /* 0x000099100c067816 */ /* 0x002fe200000000ff */
[----:B0-----:R0:W-:Y:S03]  /*4510*/  @!P2 SYNCS.ARRIVE.TRANS64 RZ, [R15+URZ], R7 ;  /* 0x000000070fffa9a7 */ /* 0x0011e6000800003f */
[----:B------:R-:W-:-:S13]  /*4520*/  ISETP.NE.AND P1, PT, R6, 0x2, PT ;  /* 0x000000020600780c */ /* 0x000fda0003f25270 */
[----:B0-----:R-:W-:Y:S05]  /*4530*/  @P1 BRA `(.L_x_70) ;  /* 0x0000000000041947 */ /* 0x001fea0003800000 */
[----:B------:R-:W-:Y:S01]  /*4540*/  BPT.TRAP 0x1 ;  /* 0x000000040000795c */ /* 0x000fe20000300000 */
.L_x_70:
[----:B------:R-:W-:Y:S05]  /*4550*/  @P0 BRA `(.L_x_71) ;  /* 0x0000000000040947 */ /* 0x000fea0003800000 */
[----:B------:R-:W-:Y:S01]  /*4560*/  BPT.TRAP 0x1 ;  /* 0x000000040000795c */ /* 0x000fe20000300000 */
.L_x_71:
[--C-:B------:R-:W-:Y:S01]  /*4570*/  IMAD R6, R5, 0x3000, R20.reuse ;  /* 0x0000300005067824 */ /* 0x100fe200078e0214 */
[----:B------:R-:W-:Y:S01]  /*4580*/  R2UR UR9, R15 ;  /* 0x000000000f0972ca */ /* 0x000fe200000e0000 */
[----:B------:R-:W-:Y:S01]  /*4590*/  IMAD R20, R5, 0x400, R20 ;  /* 0x0000040005147824 */ /* 0x000fe200078e0214 */
[----:B------:R-:W-:Y:S01]  /*45a0*/  UIADD3 UR4, UP0, UR22, 0xf0, URZ ;  /* 0x000000f016047890 */ /* 0x000fe2000ff1e03f */
[----:B------:R-:W-:Y:S01]  /*45b0*/  VIADD R3, R3, 0xffffffff ;  /* 0xffffffff03037836 */ /* 0x000fe20000000000 */
[----:B------:R-:W-:Y:S01]  /*45c0*/  R2UR UR5, R6 ;  /* 0x00000000060572ca */ /* 0x000fe200000e0000 */
[----:B------:R-:W-:Y:S01]  /*45d0*/  UIADD3 UR24, UP1, UR22, 0x1f0, URZ ;  /* 0x000001f016187890 */ /* 0x000fe2000ff3e03f */
[----:B------:R-:W-:Y:S01]  /*45e0*/  R2UR UR8, R20 ;  /* 0x00000000140872ca */ /* 0x000fe200000e0000 */
[----:B------:R-:W-:Y:S01]  /*45f0*/  VIADD R5, R5, 0x1 ;  /* 0x0000000105057836 */ /* 0x000fe20000000000 */
[----:B------:R-:W-:Y:S01]  /*4600*/  R2UR UR11, R14 ;  /* 0x000000000e0b72ca */ /* 0x000fe200000e0000 */
[----:B------:R-:W-:Y:S01]  /*4610*/  UIADD3.X UR25, URZ, UR23, URZ, UP1, !UPT ;  /* 0x000000173f197290 */ /* 0x000fe20008ffe43f */
[----:B------:R-:W-:Y:S01]  /*4620*/  R2UR UR10, R21 ;  /* 0x00000000150a72ca */ /* 0x000fe200000e0000 */
[----:B------:R-:W-:Y:S01]  /*4630*/  UMOV UR6, 0x0 ;  /* 0x0000000000067882 */ /* 0x000fe20000000000 */
[----:B------:R-:W-:Y:S01]  /*4640*/  R2UR UR12, R8 ;  /* 0x00000000080c72ca */ /* 0x000fe200000e0000 */
[----:B------:R-:W-:Y:S01]  /*4650*/  UMOV UR7, 0x10000000 ;  /* 0x1000000000077882 */ /* 0x000fe20000000000 */
[----:B------:R-:W-:Y:S01]  /*4660*/  R2UR UR19, R9 ;  /* 0x00000000091372ca */ /* 0x000fe200000e0000 */
[----:B------:R-:W-:Y:S01]  /*4670*/  VIADD R21, R21, 0x20 ;  /* 0x0000002015157836 */ /* 0x000fe20000000000 */
[----:B------:R-:W-:Y:S01]  /*4680*/  ISETP.GT.AND P3, PT, R3, 0x1, PT ;  /* 0x000000010300780c */ /* 0x000fe20003f64270 */
[----:B------:R-:W-:Y:S01]  /*4690*/  UIADD3 UR14, UR5, 0x200, URZ ;  /* 0x00000200050e7890 */ /* 0x000fe2000fffe03f */
[----:B------:R-:W-:Y:S01]  /*46a0*/  ISETP.NE.AND P1, PT, R5, 0x11, PT ;  /* 0x000000110500780c */ /* 0x000fe20003f25270 */
[----:B------:R-:W-:-:S02]  /*46b0*/  UIADD3.X UR5, URZ, UR23, URZ, UP0, !UPT ;  /* 0x000000173f057290 */ /* 0x000fc400087fe43f */
[----:B------:R-:W-:Y:S01]  /*46c0*/  UIADD3 UR15, UR8, 0x33200, URZ ;  /* 0x00033200080f7890 */ /* 0x000fe2000fffe03f */
[----:B------:R-:W-:Y:S02]  /*46d0*/  SEL R7, RZ, 0x1, P1 ;  /* 0x00000001ff077807 */ /* 0x000fe40000800000 */
[----:B------:R-:W-:Y:S01]  /*46e0*/  UMOV UR8, UR14 ;  /* 0x0000000e00087c82 */ /* 0x000fe20008000000 */
[----:B------:R-:W-:Y:S02]  /*46f0*/  SEL R5, R5, RZ, P1 ;  /* 0x000000ff05057207 */ /* 0x000fe40000800000 */
[----:B------:R-:W-:Y:S01]  /*4700*/  LOP3.LUT R4, R4, R7, RZ, 0x3c, !PT ;  /* 0x0000000704047212 */ /* 0x000fe200078e3cff */
[----:B------:R0:W-:Y:S02]  /*4710*/  UTMALDG.3D [UR8], [UR4], desc[UR6] ;  /* 0x00000608040075b4 */ /* 0x0001e40008011000 */
[----:B0-----:R-:W-:Y:S01]  /*4720*/  UMOV UR8, UR15 ;  /* 0x0000000f00087c82 */ /* 0x001fe20008000000 */
[----:B------:R-:W-:-:S02]  /*4730*/  UMOV UR11, UR19 ;  /* 0x00000013000b7c82 */ /* 0x000fc40008000000 */
[----:B------:R0:W-:Y:S02]  /*4740*/  UTMALDG.3D [UR8], [UR24], desc[UR6] ;  /* 0x00000608180075b4 */ /* 0x0001e40008011000 */
[----:B0-----:R-:W-:Y:S05]  /*4750*/  @P3 BRA `(.L_x_72) ;  /* 0xfffffffc00483947 */ /* 0x001fea000383ffff */
.L_x_68:
[----:B------:R-:W-:Y:S05]  /*4760*/  BSYNC B1 ;  /* 0x0000000000017941 */ /* 0x000fea0003800000 */
.L_x_67:
[----:B------:R-:W-:Y:S01]  /*4770*/  LOP3.LUT P3, RZ, R18, 0xff, RZ, 0xc0, !PT ;  /* 0x000000ff12ff7812 */ /* 0x000fe2000786c0ff */
[----:B------:R-:W-:Y:S01]  /*4780*/  IMAD.IADD R6, R10, 0x1, R13 ;  /* 0x000000010a067824 */ /* 0x000fe200078e020d */
[----:B------:R-:W-:Y:S01]  /*4790*/  IADD3 R2, P4, R2, UR20, RZ ;  /* 0x0000001402027c10 */ /* 0x000fe2000ff9e0ff */
[----:B------:R-:W-:Y:S01]  /*47a0*/  ULDC.64 UR4, c[0x0][0x650] ;  /* 0x0001940000047ab9 */ /* 0x000fe20000000a00 */
[----:B------:R-:W-:Y:S01]  /*47b0*/  BSSY B1, `(.L_x_73) ;  /* 0x000006b000017945 */ /* 0x000fe20003800000 */
[----:B------:R-:W-:Y:S01]  /*47c0*/  IMAD.MOV.U32 R7, RZ, RZ, -0x1 ;  /* 0xffffffffff077424 */ /* 0x000fe200078e00ff */
[----:B------:R-:W-:Y:S01]  /*47d0*/  ISETP.GT.U32.AND P1, PT, R6, 0x10, PT ;  /* 0x000000100600780c */ /* 0x000fe20003f24070 */
[----:B------:R-:W-:Y:S01]  /*47e0*/  IMAD.MOV.U32 R9, RZ, RZ, -0x1 ;  /* 0xffffffffff097424 */ /* 0x000fe200078e00ff */
[----:B------:R-:W-:Y:S01]  /*47f0*/  IADD3.X R17, R17, UR13, RZ, P4, !PT ;  /* 0x0000000d11117c10 */ /* 0x000fe2000a7fe4ff */
[----:B------:R-:W-:Y:S01]  /*4800*/  IMAD.MOV.U32 R8, RZ, RZ, -0x1 ;  /* 0xffffffffff087424 */ /* 0x000fe200078e00ff */
[----:B------:R-:W-:-:S02]  /*4810*/  ISETP.LT.U32.AND P1, PT, R10, 0x11, P1 ;  /* 0x000000110a00780c */ /* 0x000fc40000f21070 */
[----:B------:R-:W-:Y:S01]  /*4820*/  PRMT R18, RZ, 0x7610, R18 ;  /* 0x00007610ff127816 */ /* 0x000fe20000000012 */
[----:B------:R-:W0:Y:S01]  /*4830*/  @P3 S2R R4, SR_CgaCtaId ;  /* 0x0000000000043919 */ /* 0x000e220000008800 */
[----:B------:R-:W-:-:S04]  /*4840*/  @P3 MOV R3, 0x400 ;  /* 0x0000040000033802 */ /* 0x000fc80000000f00 */
[----:B0-----:R-:W-:Y:S01]  /*4850*/  @P3 LEA R3, R4, R3, 0x18 ;  /* 0x0000000304033211 */ /* 0x001fe200078ec0ff */
[----:B------:R-:W-:-:S03]  /*4860*/  IMAD.WIDE.U32 R4, R6, -0xf0f0f0f, RZ ;  /* 0xf0f0f0f106047825 */ /* 0x000fc600078e00ff */
[----:B------:R0:W-:Y:S01]  /*4870*/  @P3 SYNCS.ARRIVE.TRANS64.A1T0 RZ, [R3+URZ+0x128], RZ ;  /* 0x000128ff03ff39a7 */ /* 0x0001e2000810003f */
[----:B------:R-:W-:Y:S02]  /*4880*/  ISETP.GE.U32.AND P3, PT, R10, 0x11, PT ;  /* 0x000000110a00780c */ /* 0x000fe40003f66070 */
[----:B------:R-:W-:Y:S02]  /*4890*/  SHF.R.U32.HI R5, RZ, 0x4, R5 ;  /* 0x00000004ff057819 */ /* 0x000fe40000011605 */
[----:B0-----:R-:W-:-:S03]  /*48a0*/  SEL R3, RZ, 0x1, !P1 ;  /* 0x00000001ff037807 */ /* 0x001fc60004800000 */
[----:B------:R-:W-:Y:S01]  /*48b0*/  IMAD R13, R5, -0x11, R6 ;  /* 0xffffffef050d7824 */ /* 0x000fe200078e0206 */
[----:B------:R-:W-:Y:S02]  /*48c0*/  ISETP.GE.U32.AND P1, PT, R2, UR4, PT ;  /* 0x0000000402007c0c */ /* 0x000fe4000bf26070 */
[----:B------:R-:W-:Y:S02]  /*48d0*/  LOP3.LUT R0, R0, R3, RZ, 0x3c, !PT ;  /* 0x0000000300007212 */ /* 0x000fe400078e3cff */
[----:B------:R-:W-:Y:S02]  /*48e0*/  ISETP.GE.U32.AND.EX P1, PT, R17, UR5, PT, P1 ;  /* 0x0000000511007c0c */ /* 0x000fe4000bf26110 */
[----:B------:R-:W-:Y:S02]  /*48f0*/  @P3 LOP3.LUT R0, R0, 0x1, R5, 0x78, !PT ;  /* 0x0000000100003812 */ /* 0x000fe400078e7805 */
[----:B------:R-:W-:-:S09]  /*4900*/  PRMT R3, RZ, 0x7610, R3 ;  /* 0x00007610ff037816 */ /* 0x000fd20000000003 */
[----:B------:R-:W-:Y:S05]  /*4910*/  @P1 BRA `(.L_x_74) ;  /* 0x0000000400501947 */ /* 0x000fea0003800000 */
[----:B------:R-:W-:Y:S01]  /*4920*/  ULDC.64 UR4, c[0x0][0x628] ;  /* 0x00018a0000047ab9 */ /* 0x000fe20000000a00 */
[----:B------:R-:W0:Y:S01]  /*4930*/  S2R R15, SR_CTAID.X ;  /* 0x00000000000f7919 */ /* 0x000e220000002500 */
[----:B------:R-:W-:Y:S01]  /*4940*/  ISETP.NE.U32.AND P1, PT, RZ, UR4, PT ;  /* 0x00000004ff007c0c */ /* 0x000fe2000bf25070 */
[----:B------:R-:W-:Y:S01]  /*4950*/  ULDC UR7, c[0x0][0x630] ;  /* 0x00018c0000077ab9 */ /* 0x000fe20000000800 */
[----:B------:R-:W-:Y:S01]  /*4960*/  IMAD.MOV.U32 R4, RZ, RZ, R2 ;  /* 0x000000ffff047224 */ /* 0x000fe200078e0002 */
[----:B------:R-:W1:Y:S01]  /*4970*/  S2R R14, SR_CTAID.Y ;  /* 0x00000000000e7919 */ /* 0x000e620000002600 */
[----:B------:R-:W-:Y:S01]  /*4980*/  ISETP.NE.AND.EX P1, PT, RZ, UR5, PT, P1 ;  /* 0x00000005ff007c0c */ /* 0x000fe2000bf25310 */
[----:B------:R-:W-:-:S12]  /*4990*/  IMAD.MOV.U32 R5, RZ, RZ, R17 ;  /* 0x000000ffff057224 */ /* 0x000fd800078e0011 */
[----:B------:R-:W-:Y:S05]  /*49a0*/  @!P1 BRA `(.L_x_75) ;  /* 0x0000000000289947 */ /* 0x000fea0003800000 */
[----:B------:R-:W-:Y:S02]  /*49b0*/  ULDC UR6, c[0x0][0x634] ;  /* 0x00018d0000067ab9 */ /* 0x000fe40000000800 */
[----:B------:R-:W-:-:S05]  /*49c0*/  IADD3 R9, P1, R2, UR6, RZ ;  /* 0x0000000602097c10 */ /* 0x000fca000ff3e0ff */
[----:B------:R-:W-:-:S04]  /*49d0*/  IMAD.X R3, RZ, RZ, R17, P1 ;  /* 0x000000ffff037224 */ /* 0x000fc800008e0611 */
[----:B------:R-:W-:-:S04]  /*49e0*/  IMAD.WIDE.U32 R6, R3, UR4, RZ ;  /* 0x0000000403067c25 */ /* 0x000fc8000f8e00ff */
[----:B------:R-:W-:-:S04]  /*49f0*/  IMAD.WIDE.U32 R6, P1, R9, UR5, R6 ;  /* 0x0000000509067c25 */ /* 0x000fc8000f820006 */
[----:B------:R-:W-:-:S04]  /*4a00*/  IMAD.WIDE.U32 R8, R9, UR4, RZ ;  /* 0x0000000409087c25 */ /* 0x000fc8000f8e00ff */
[----:B------:R-:W-:Y:S01]  /*4a10*/  IMAD.X R5, RZ, RZ, RZ, P1 ;  /* 0x000000ffff057224 */ /* 0x000fe200008e06ff */
[----:B------:R-:W-:Y:S01]  /*4a20*/  IADD3 RZ, P1, R9, R6, RZ ;  /* 0x0000000609ff7210 */ /* 0x000fe20007f3e0ff */
[----:B------:R-:W-:-:S04]  /*4a30*/  IMAD.MOV.U32 R4, RZ, RZ, R7 ;  /* 0x000000ffff047224 */ /* 0x000fc800078e0007 */
[----:B------:R-:W-:-:S08]  /*4a40*/  IMAD.WIDE.U32.X R4, R3, UR5, R4, P1 ;  /* 0x0000000503047c25 */ /* 0x000fd000088e0404 */
.L_x_75:
[--C-:B------:R-:W-:Y:S01]  /*4a50*/  SHF.R.U64 R8, R4, UR7, R5.reuse ;  /* 0x0000000704087c19 */ /* 0x100fe20008001205 */
[----:B------:R-:W-:Y:S01]  /*4a60*/  ULDC.64 UR4, c[0x0][0x620] ;  /* 0x0001880000047ab9 */ /* 0x000fe20000000a00 */
[----:B------:R-:W-:Y:S01]  /*4a70*/  SHF.R.U32.HI R3, RZ, UR7, R5 ;  /* 0x00000007ff037c19 */ /* 0x000fe20008011605 */
[----:B------:R-:W-:Y:S01]  /*4a80*/  ULDC.64 UR8, c[0x0][0x640] ;  /* 0x0001900000087ab9 */ /* 0x000fe20000000a00 */
[----:B------:R-:W-:Y:S01]  /*4a90*/  IADD3 R7, P1, RZ, -R8, RZ ;  /* 0x80000008ff077210 */ /* 0x000fe20007f3e0ff */
[----:B------:R-:W2:Y:S01]  /*4aa0*/  LDC R21, c[0x0][0x148] ;  /* 0x00005200ff157b82 */ /* 0x000ea20000000800 */
[----:B0-----:R-:W-:Y:S01]  /*4ab0*/  I2FP.F32.U32 R9, R15 ;  /* 0x0000000f00097245 */ /* 0x001fe20000201000 */
[----:B------:R-:W-:Y:S02]  /*4ac0*/  ULDC UR6, c[0x0][0x608] ;  /* 0x0001820000067ab9 */ /* 0x000fe40000000800 */
[----:B------:R-:W-:Y:S01]  /*4ad0*/  IMAD.X R3, RZ, RZ, ~R3, P1 ;  /* 0x000000ffff037224 */ /* 0x000fe200008e0e03 */
[----:B------:R-:W-:-:S03]  /*4ae0*/  ISETP.NE.U32.AND P1, PT, RZ, UR8, PT ;  /* 0x00000008ff007c0c */ /* 0x000fc6000bf25070 */
[----:B------:R-:W-:Y:S01]  /*4af0*/  IMAD R6, R3, UR4, RZ ;  /* 0x0000000403067c24 */ /* 0x000fe2000f8e02ff */
[----:B------:R-:W-:Y:S01]  /*4b00*/  ISETP.NE.AND.EX P1, PT, RZ, UR9, PT, P1 ;  /* 0x00000009ff007c0c */ /* 0x000fe2000bf25310 */
[----:B------:R-:W-:Y:S02]  /*4b10*/  IMAD.MOV.U32 R3, RZ, RZ, R17 ;  /* 0x000000ffff037224 */ /* 0x000fe400078e0011 */
[----:B------:R-:W-:Y:S01]  /*4b20*/  IMAD.WIDE.U32 R4, R7, UR4, R2 ;  /* 0x0000000407047c25 */ /* 0x000fe2000f8e0002 */
[----:B------:R-:W-:-:S03]  /*4b30*/  ULDC UR4, c[0x0][0x150] ;  /* 0x0000540000047ab9 */ /* 0x000fc60000000800 */
[----:B------:R-:W-:Y:S01]  /*4b40*/  FMUL R9, R9, UR4 ;  /* 0x0000000409097c20 */ /* 0x000fe20008400000 */
[----:B------:R-:W-:Y:S01]  /*4b50*/  IMAD R3, R7, UR5, R6 ;  /* 0x0000000507037c24 */ /* 0x000fe2000f8e0206 */
[----:B------:R-:W-:Y:S01]  /*4b60*/  ULDC UR4, c[0x0][0x618] ;  /* 0x0001860000047ab9 */ /* 0x000fe20000000800 */
[----:B------:R-:W0:Y:S01]  /*4b70*/  LDC R6, c[0x0][0x144] ;  /* 0x00005100ff067b82 */ /* 0x000e220000000800 */
[----:B------:R-:W-:Y:S01]  /*4b80*/  ULDC UR5, c[0x0][0x154] ;  /* 0x0000550000057ab9 */ /* 0x000fe20000000800 */
[----:B------:R-:W-:Y:S01]  /*4b90*/  IMAD.IADD R5, R5, 0x1, R3 ;  /* 0x0000000105057824 */ /* 0x000fe200078e0203 */
[----:B------:R-:W3:Y:S04]  /*4ba0*/  F2I.U32.TRUNC.NTZ R9, R9 ;  /* 0x0000000900097305 */ /* 0x000ee8000020f000 */
[----:B------:R-:W-:-:S02]  /*4bb0*/  SHF.R.U64 R3, R4, UR4, R5 ;  /* 0x0000000404037c19 */ /* 0x000fc40008001205 */
[----:B-1----:R-:W-:-:S05]  /*4bc0*/  I2FP.F32.U32 R4, R14 ;  /* 0x0000000e00047245 */ /* 0x002fca0000201000 */
[----:B------:R-:W-:Y:S01]  /*4bd0*/  FMUL R22, R4, UR5 ;  /* 0x0000000504167c20 */ /* 0x000fe20008400000 */
[----:B------:R-:W-:Y:S01]  /*4be0*/  SHF.R.U32.HI R4, RZ, UR4, R5 ;  /* 0x00000004ff047c19 */ /* 0x000fe20008011605 */
[----:B------:R-:W-:-:S03]  /*4bf0*/  ULDC UR4, c[0x0][0x658] ;  /* 0x0001960000047ab9 */ /* 0x000fc60000000800 */
[--C-:B------:R-:W-:Y:S01]  /*4c00*/  SHF.R.U64 R20, R3, UR6, R4.reuse ;  /* 0x0000000603147c19 */ /* 0x100fe20008001204 */
[----:B------:R-:W1:Y:S01]  /*4c10*/  F2I.U32.TRUNC.NTZ R22, R22 ;  /* 0x0000001600167305 */ /* 0x000e62000020f000 */
[----:B------:R-:W-:Y:S01]  /*4c20*/  SHF.R.U32.HI R5, RZ, UR6, R4 ;  /* 0x00000006ff057c19 */ /* 0x000fe20008011604 */
[----:B---3--:R-:W-:-:S03]  /*4c30*/  IMAD.MOV R4, RZ, RZ, -R9 ;  /* 0x000000ffff047224 */ /* 0x008fc600078e0a09 */
[----:B------:R-:W-:Y:S01]  /*4c40*/  SHF.R.U64 R9, R20, UR4, R5 ;  /* 0x0000000414097c19 */ /* 0x000fe20008001205 */
[----:B0-----:R-:W-:Y:S01]  /*4c50*/  IMAD R15, R6, R4, R15 ;  /* 0x00000004060f7224 */ /* 0x001fe200078e020f */
[----:B------:R-:W-:-:S03]  /*4c60*/  SHF.R.U32.HI R23, RZ, UR4, R5 ;  /* 0x00000004ff177c19 */ /* 0x000fc60008011605 */
[----:B------:R-:W-:Y:S02]  /*4c70*/  IMAD.MOV.U32 R4, RZ, RZ, R9 ;  /* 0x000000ffff047224 */ /* 0x000fe400078e0009 */
[----:B------:R-:W-:Y:S01]  /*4c80*/  IMAD.MOV.U32 R5, RZ, RZ, R23 ;  /* 0x000000ffff057224 */ /* 0x000fe200078e0017 */
[----:B-12---:R-:W-:Y:S06]  /*4c90*/  @!P1 BRA `(.L_x_76) ;  /* 0x0000000000289947 */ /* 0x006fec0003800000 */
[----:B------:R-:W-:Y:S02]  /*4ca0*/  ULDC UR4, c[0x0][0x64c] ;  /* 0x0001930000047ab9 */ /* 0x000fe40000000800 */
[----:B------:R-:W-:-:S05]  /*4cb0*/  IADD3 R5, P1, R9, UR4, RZ ;  /* 0x0000000409057c10 */ /* 0x000fca000ff3e0ff */
[----:B------:R-:W-:-:S04]  /*4cc0*/  IMAD.X R23, RZ, RZ, R23, P1 ;  /* 0x000000ffff177224 */ /* 0x000fc800008e0617 */
[----:B------:R-:W-:-:S04]  /*4cd0*/  IMAD.WIDE.U32 R6, R23, UR8, RZ ;  /* 0x0000000817067c25 */ /* 0x000fc8000f8e00ff */
[----:B------:R-:W-:-:S04]  /*4ce0*/  IMAD.WIDE.U32 R6, P1, R5, UR9, R6 ;  /* 0x0000000905067c25 */ /* 0x000fc8000f820006 */
[----:B------:R-:W-:-:S04]  /*4cf0*/  IMAD.WIDE.U32 R4, R5, UR8, RZ ;  /* 0x0000000805047c25 */ /* 0x000fc8000f8e00ff */
[----:B------:R-:W-:Y:S01]  /*4d00*/  IMAD.MOV.U32 R4, RZ, RZ, R7 ;  /* 0x000000ffff047224 */ /* 0x000fe200078e0007 */
[----:B------:R-:W-:Y:S01]  /*4d10*/  IADD3 RZ, P3, R5, R6, RZ ;  /* 0x0000000605ff7210 */ /* 0x000fe20007f7e0ff */
[----:B------:R-:W-:-:S04]  /*4d20*/  IMAD.X R5, RZ, RZ, RZ, P1 ;  /* 0x000000ffff057224 */ /* 0x000fc800008e06ff */
[----:B------:R-:W-:-:S08]  /*4d30*/  IMAD.WIDE.U32.X R4, R23, UR9, R4, P3 ;  /* 0x0000000917047c25 */ /* 0x000fd000098e0404 */
.L_x_76:
[----:B------:R-:W-:Y:S01]  /*4d40*/  ISETP.NE.AND P1, PT, R16, 0x1, PT ;  /* 0x000000011000780c */ /* 0x000fe20003f25270 */
[----:B------:R-:W-:Y:S01]  /*4d50*/  ULDC UR4, c[0x0][0x648] ;  /* 0x0001920000047ab9 */ /* 0x000fe20000000800 */
[----:B------:R-:W-:Y:S01]  /*4d60*/  LOP3.LUT R20, R20, UR17, RZ, 0xc0, !PT ;  /* 0x0000001114147c12 */ /* 0x000fe2000f8ec0ff */
[----:B------:R-:W-:Y:S01]  /*4d70*/  IMAD.MOV R22, RZ, RZ, -R22 ;  /* 0x000000ffff167224 */ /* 0x000fe200078e0a16 */
[----:B------:R-:W-:Y:S01]  /*4d80*/  SHF.R.U64 R5, R4, UR4, R5 ;  /* 0x0000000404057c19 */ /* 0x000fe20008001205 */
[----:B------:R-:W-:Y:S01]  /*4d90*/  ULDC UR4, c[0x0][0x638] ;  /* 0x00018e0000047ab9 */ /* 0x000fe20000000800 */
[----:B------:R-:W-:Y:S01]  /*4da0*/  LOP3.LUT R6, R3, UR16, RZ, 0xc0, !PT ;  /* 0x0000001003067c12 */ /* 0x000fe2000f8ec0ff */
[----:B------:R-:W-:Y:S01]  /*4db0*/  ULDC UR5, c[0x0][0x610] ;  /* 0x0001840000057ab9 */ /* 0x000fe20000000800 */
[----:B------:R-:W-:Y:S02]  /*4dc0*/  IMAD.MOV.U32 R3, RZ, RZ, 0x1 ;  /* 0x00000001ff037424 */ /* 0x000fe400078e00ff */
[----:B------:R-:W-:-:S02]  /*4dd0*/  IMAD.MOV R4, RZ, RZ, -R5 ;  /* 0x000000ffff047224 */ /* 0x000fc400078e0a05 */
[----:B------:R-:W-:Y:S02]  /*4de0*/  IMAD R20, R5, UR18, R20 ;  /* 0x0000001205147c24 */ /* 0x000fe4000f8e0214 */
[----:B------:R-:W-:Y:S02]  /*4df0*/  @P1 IMAD R15, R21, R22, R14 ;  /* 0x00000016150f1224 */ /* 0x000fe400078e020e */
[----:B------:R-:W-:Y:S01]  /*4e00*/  IMAD R9, R4, UR4, R9 ;  /* 0x0000000404097c24 */ /* 0x000fe2000f8e0209 */
[----:B------:R-:W-:Y:S01]  /*4e10*/  ULDC UR4, c[0x0][0x600] ;  /* 0x0001800000047ab9 */ /* 0x000fe20000000800 */
[----:B------:R-:W-:Y:S02]  /*4e20*/  IMAD R15, R20, UR5, R15 ;  /* 0x00000005140f7c24 */ /* 0x000fe4000f8e020f */
[----:B------:R-:W-:-:S05]  /*4e30*/  IMAD R4, R9, UR4, R6 ;  /* 0x0000000409047c24 */ /* 0x000fca000f8e0206 */
[----:B------:R-:W-:Y:S02]  /*4e40*/  SEL R9, R4, R15, !P1 ;  /* 0x0000000f04097207 */ /* 0x000fe40004800000 */
[----:B------:R-:W-:-:S07]  /*4e50*/  SEL R7, R15, R4, !P1 ;  /* 0x000000040f077207 */ /* 0x000fce0004800000 */
.L_x_74:
[----:B------:R-:W-:Y:S05]  /*4e60*/  BSYNC B1 ;  /* 0x0000000000017941 */ /* 0x000fea0003800000 */
.L_x_73:
[----:B------:R-:W-:-:S13]  /*4e70*/  LOP3.LUT P1, RZ, R3, 0xff, RZ, 0xc0, !PT ;  /* 0x000000ff03ff7812 */ /* 0x000fda000782c0ff */
[----:B------:R-:W-:Y:S05]  /*4e80*/  @P1 BRA `(.L_x_77) ;  /* 0xfffffff400481947 */ /* 0x000fea000383ffff */
[----:B------:R-:W-:Y:S05]  /*4e90*/  BSYNC B0 ;  /* 0x0000000000007941 */ /* 0x000fea0003800000 */
.L_x_65:
[----:B------:R-:W-:-:S03]  /*4ea0*/  UMOV UR4, 0xffffffff ;  /* 0xffffffff00047882 */ /* 0x000fc60000000000 */
[----:B------:R-:W-:Y:S05]  /*4eb0*/  BRA.DIV UR4, `(.L_x_78) ;  /* 0x0000000a04ec7947 */ /* 0x000fea000b800000 */
[----:B------:R-:W-:-:S13]  /*4ec0*/  ELECT P6, URZ, PT ;  /* 0x00000000003f782f */ /* 0x000fda00038c0000 */
.L_x_105:
[----:B------:R-:W-:Y:S04]  /*4ed0*/  BSSY B0, `(.L_x_79) ;  /* 0x00000a0000007945 */ /* 0x000fe80003800000 */
[----:B------:R-:W-:Y:S05]  /*4ee0*/  @!P6 BRA `(.L_x_80) ;  /* 0x000000080078e947 */ /* 0x000fea0003800000 */
[----:B------:R-:W-:-:S04]  /*4ef0*/  LOP3.LUT R19, R19, 0x2, RZ, 0xfc, !PT ;  /* 0x0000000213137812 */ /* 0x000fc800078efcff */
[----:B------:R-:W-:-:S13]  /*4f00*/  ISETP.NE.AND P0, PT, R19, 0x3, PT ;  /* 0x000000031300780c */ /* 0x000fda0003f05270 */
[----:B------:R-:W-:Y:S05]  /*4f10*/  @!P0 BRA `(.L_x_81) ;  /* 0x0000000000048947 */ /* 0x000fea0003800000 */
[----:B------:R-:W-:Y:S01]  /*4f20*/  BPT.TRAP 0x1 ;  /* 0x000000040000795c */ /* 0x000fe20000300000 */
.L_x_81:
[----:B------:R-:W0:Y:S01]  /*4f30*/  S2R R3, SR_CgaCtaId ;  /* 0x0000000000037919 */ /* 0x000e220000008800 */
[----:B------:R-:W-:Y:S02]  /*4f40*/  MOV R2, 0x400 ;  /* 0x0000040000027802 */ /* 0x000fe40000000f00 */
[----:B------:R-:W-:Y:S02]  /*4f50*/  SHF.L.U32 R4, R0, 0x1f, RZ ;  /* 0x0000001f00047819 */ /* 0x000fe400000006ff */
[----:B0-----:R-:W-:-:S05]  /*4f60*/  LEA R2, R3, R2, 0x18 ;  /* 0x0000000203027211 */ /* 0x001fca00078ec0ff */
[----:B------:R-:W-:-:S04]  /*4f70*/  VIADD R2, R2, 0x88 ;  /* 0x0000008802027836 */ /* 0x000fc80000000000 */
[C---:B------:R-:W-:Y:S02]  /*4f80*/  IMAD R7, R13.reuse, 0x8, R2 ;  /* 0x000000080d077824 */ /* 0x040fe400078e0202 */
[----:B------:R-:W-:Y:S02]  /*4f90*/  VIADD R13, R13, 0x1 ;  /* 0x000000010d0d7836 */ /* 0x000fe40000000000 */
[----:B------:R-:W0:Y:S03]  /*4fa0*/  SYNCS.PHASECHK.TRANS64.TRYWAIT P0, [R7+URZ], R4 ;  /* 0x00000004070075a7 */ /* 0x000e26000800017f */
[----:B------:R-:W-:-:S04]  /*4fb0*/  ISETP.NE.AND P1, PT, R13, 0x11, PT ;  /* 0x000000110d00780c */ /* 0x000fc80003f25270 */
[----:B------:R-:W-:Y:S02]  /*4fc0*/  SEL R3, RZ, 0x1, P1 ;  /* 0x00000001ff037807 */ /* 0x000fe40000800000 */
[----:B------:R-:W-:Y:S02]  /*4fd0*/  SEL R13, R13, RZ, P1 ;  /* 0x000000ff0d0d7207 */ /* 0x000fe40000800000 */
[----:B------:R-:W-:-:S03]  /*4fe0*/  LOP3.LUT R6, R0, R3, RZ, 0x3c, !PT ;  /* 0x0000000300067212 */ /* 0x000fc600078e3cff */
[----:B------:R-:W-:Y:S01]  /*4ff0*/  IMAD R8, R13, 0x8, R2 ;  /* 0x000000080d087824 */ /* 0x000fe200078e0202 */
[----:B------:R-:W-:Y:S01]  /*5000*/  SHF.L.U32 R5, R6, 0x1f, RZ ;  /* 0x0000001f06057819 */ /* 0x000fe200000006ff */
[----:B0-----:R-:W-:Y:S06]  /*5010*/  @!P0 BRA `(.L_x_82) ;  /* 0x0000000800b48947 */ /* 0x001fec0003800000 */
.L_x_106:
[----:B------:R-:W1:Y:S01]  /*5020*/  SYNCS.PHASECHK.TRANS64.TRYWAIT P0, [R8+URZ], R5 ;  /* 0x00000005080075a7 */ /* 0x000e62000800017f */
[----:B------:R-:W-:-:S05]  /*5030*/  VIADD R0, R13, 0x1 ;  /* 0x000000010d007836 */ /* 0x000fca0000000000 */
[----:B------:R-:W-:-:S04]  /*5040*/  ISETP.NE.AND P1, PT, R0, 0x11, PT ;  /* 0x000000110000780c */ /* 0x000fc80003f25270 */
[----:B------:R-:W-:Y:S02]  /*5050*/  SEL R3, RZ, 0x1, P1 ;  /* 0x00000001ff037807 */ /* 0x000fe40000800000 */
[----:B0-----:R-:W-:Y:S02]  /*5060*/  SEL R7, R0, RZ, P1 ;  /* 0x000000ff00077207 */ /* 0x001fe40000800000 */
[----:B------:R-:W-:-:S03]  /*5070*/  LOP3.LUT R6, R6, R3, RZ, 0x3c, !PT ;  /* 0x0000000306067212 */ /* 0x000fc600078e3cff */
[----:B------:R-:W-:Y:S01]  /*5080*/  IMAD R9, R7, 0x8, R2 ;  /* 0x0000000807097824 */ /* 0x000fe200078e0202 */
[----:B------:R-:W-:Y:S01]  /*5090*/  SHF.L.U32 R4, R6, 0x1f, RZ ;  /* 0x0000001f06047819 */ /* 0x000fe200000006ff */
[----:B-1----:R-:W-:Y:S06]  /*50a0*/  @!P0 BRA `(.L_x_83) ;  /* 0x0000000800a48947 */ /* 0x002fec0003800000 */
.L_x_107:
[----:B------:R-:W1:Y:S01]  /*50b0*/  SYNCS.PHASECHK.TRANS64.TRYWAIT P0, [R9+URZ], R4 ;  /* 0x00000004090075a7 */ /* 0x000e62000800017f */
[----:B------:R-:W-:-:S05]  /*50c0*/  VIADD R0, R7, 0x1 ;  /* 0x0000000107007836 */ /* 0x000fca0000000000 */
[----:B------:R-:W-:-:S04]  /*50d0*/  ISETP.NE.AND P1, PT, R0, 0x11, PT ;  /* 0x000000110000780c */ /* 0x000fc80003f25270 */
[----:B------:R-:W-:Y:S02]  /*50e0*/  SEL R3, RZ, 0x1, P1 ;  /* 0x00000001ff037807 */ /* 0x000fe40000800000 */
[----:B------:R-:W-:Y:S02]  /*50f0*/  SEL R7, R0, RZ, P1 ;  /* 0x000000ff00077207 */ /* 0x000fe40000800000 */
[----:B------:R-:W-:-:S03]  /*5100*/  LOP3.LUT R6, R6, R3, RZ, 0x3c, !PT ;  /* 0x0000000306067212 */ /* 0x000fc600078e3cff */
[----:B0-----:R-:W-:Y:S01]  /*5110*/  IMAD R8, R7, 0x8, R2 ;  /* 0x0000000807087824 */ /* 0x001fe200078e0202 */
[----:B------:R-:W-:Y:S01]  /*5120*/  SHF.L.U32 R5, R6, 0x1f, RZ ;  /* 0x0000001f06057819 */ /* 0x000fe200000006ff */
[----:B-1----:R-:W-:Y:S06]  /*5130*/  @!P0 BRA `(.L_x_84) ;  /* 0x0000000800948947 */ /* 0x002fec0003800000 */
.L_x_108:
        /* <DEDUP_REMOVED lines=9> */
.L_x_109:
        /* <DEDUP_REMOVED lines=9> */
.L_x_110:
        /* <DEDUP_REMOVED lines=9> */
.L_x_111:
        /* <DEDUP_REMOVED lines=9> */
.L_x_112:
        /* <DEDUP_REMOVED lines=9> */
.L_x_113:
        /* <DEDUP_REMOVED lines=9> */
.L_x_114:
        /* <DEDUP_REMOVED lines=9> */
.L_x_115:
        /* <DEDUP_REMOVED lines=9> */
.L_x_116:
        /* <DEDUP_REMOVED lines=9> */
.L_x_117:
        /* <DEDUP_REMOVED lines=9> */
.L_x_118:
        /* <DEDUP_REMOVED lines=9> */
.L_x_119:
[----:B------:R-:W1:Y:S01]  /*5770*/  SYNCS.PHASECHK.TRANS64.TRYWAIT P0, [R9+URZ], R4 ;  /* 0x00000004090075a7 */ /* 0x000e62000800017f */
[----:B------:R-:W-:-:S05]  /*5780*/  VIADD R0, R7, 0x1 ;  /* 0x0000000107007836 */ /* 0x000fca0000000000 */
[----:B------:R-:W-:-:S04]  /*5790*/  ISETP.NE.AND P1, PT, R0, 0x11, PT ;  /* 0x000000110000780c */ /* 0x000fc80003f25270 */
[----:B------:R-:W-:Y:S02]  /*57a0*/  SEL R3, RZ, 0x1, P1 ;  /* 0x00000001ff037807 */ /* 0x000fe40000800000 */
[----:B------:R-:W-:Y:S02]  /*57b0*/  SEL R7, R0, RZ, P1 ;  /* 0x000000ff00077207 */ /* 0x000fe40000800000 */
[----:B------:R-:W-:-:S03]  /*57c0*/  LOP3.LUT R11, R6, R3, RZ, 0x3c, !PT ;  /* 0x00000003060b7212 */ /* 0x000fc600078e3cff */
[----:B------:R-:W-:Y:S01]  /*57d0*/  IMAD R6, R7, 0x8, R2 ;  /* 0x0000000807067824 */ /* 0x000fe200078e0202 */
[----:B0-----:R-:W-:Y:S01]  /*57e0*/  SHF.L.U32 R5, R11, 0x1f, RZ ;  /* 0x0000001f0b057819 */ /* 0x001fe200000006ff */
[----:B-1----:R-:W-:Y:S06]  /*57f0*/  @!P0 BRA `(.L_x_96) ;  /* 0x0000000400d48947 */ /* 0x002fec0003800000 */
.L_x_120:
[----:B------:R-:W1:Y:S01]  /*5800*/  SYNCS.PHASECHK.TRANS64.TRYWAIT P0, [R6+URZ], R5 ;  /* 0x00000005060075a7 */ /* 0x000e62000800017f */
[----:B------:R-:W-:-:S05]  /*5810*/  VIADD R0, R7, 0x1 ;  /* 0x0000000107007836 */ /* 0x000fca0000000000 */
[----:B------:R-:W-:-:S04]  /*5820*/  ISETP.NE.AND P1, PT, R0, 0x11, PT ;  /* 0x000000110000780c */ /* 0x000fc80003f25270 */
[----:B0-----:R-:W-:Y:S02]  /*5830*/  SEL R4, RZ, 0x1, P1 ;  /* 0x00000001ff047807 */ /* 0x001fe40000800000 */
[----:B------:R-:W-:Y:S02]  /*5840*/  SEL R3, R0, RZ, P1 ;  /* 0x000000ff00037207 */ /* 0x000fe40000800000 */
[----:B------:R-:W-:Y:S01]  /*5850*/  LOP3.LUT R0, R11, R4, RZ, 0x3c, !PT ;  /* 0x000000040b007212 */ /* 0x000fe200078e3cff */
[----:B-1----:R-:W-:Y:S06]  /*5860*/  @!P0 BRA `(.L_x_97) ;  /* 0x0000000400cc8947 */ /* 0x002fec0003800000 */
.L_x_121:
[----:B------:R-:W-:Y:S01]  /*5870*/  IMAD R3, R3, 0x8, R2 ;  /* 0x0000000803037824 */ /* 0x000fe200078e0202 */
[----:B------:R-:W-:-:S07]  /*5880*/  SHF.L.U32 R0, R0, 0x1f, RZ ;  /* 0x0000001f00007819 */ /* 0x000fce00000006ff */
.L_x_98:
[----:B-1----:R1:W2:Y:S02]  /*5890*/  SYNCS.PHASECHK.TRANS64.TRYWAIT P0, [R3+URZ], R0 ;  /* 0x00000000030075a7 */ /* 0x0022a4000800017f */
[----:B--2---:R-:W-:Y:S05]  /*58a0*/  @!P0 NANOSLEEP.SYNCS 0x989680 ;  /* 0x009896800000895d */ /* 0x004fea0003900000 */
[----:B------:R-:W2:Y:S02]  /*58b0*/  @!P0 SYNCS.PHASECHK.TRANS64 P0, [R3+URZ], R0 ;  /* 0x00000000030085a7 */ /* 0x000ea4000800007f */
[----:B--2---:R-:W-:Y:S05]  /*58c0*/  @!P0 BRA `(.L_x_98) ;  /* 0xfffffffc00f08947 */ /* 0x004fea000383ffff */
.L_x_80:
[----:B------:R-:W-:Y:S05]  /*58d0*/  BSYNC B0 ;  /* 0x0000000000007941 */ /* 0x000fea0003800000 */
.L_x_79:
[----:B------:R-:W-:Y:S05]  /*58e0*/  EXIT ;  /* 0x000000000000794d */ /* 0x000fea0003800000 */
.L_x_18:
[----:B---3--:R3:W4:Y:S02]  /*58f0*/  SYNCS.PHASECHK.TRANS64.TRYWAIT P1, [R3+URZ], R0 ;  /* 0x00000000030075a7 */ /* 0x008724000802017f */
[----:B----4-:R-:W-:Y:S05]  /*5900*/  @!P1 NANOSLEEP.SYNCS 0x989680 ;  /* 0x009896800000995d */ /* 0x010fea0003900000 */
[----:B------:R-:W4:Y:S02]  /*5910*/  @!P1 SYNCS.PHASECHK.TRANS64 P1, [R3+URZ], R0 ;  /* 0x00000000030095a7 */ /* 0x000f24000802007f */
[----:B----4-:R-:W-:Y:S05]  /*5920*/  @!P1 BRA `(.L_x_18) ;  /* 0xfffffffc00f09947 */ /* 0x010fea000383ffff */
[----:B------:R-:W-:Y:S05]  /*5930*/  BRA `(.L_x_17) ;  /* 0xffffffb800b87947 */ /* 0x000fea000383ffff */
.L_x_23:
[----:B-1----:R-:W-:-:S04]  /*5940*/  IMAD.U32 R4, RZ, RZ, UR7 ;  /* 0x00000007ff047e24 */ /* 0x002fc8000f8e00ff */
[----:B------:R1:W2:Y:S03]  /*5950*/  SYNCS.PHASECHK.TRANS64.TRYWAIT P1, [R4+URZ], R3 ;  /* 0x00000003040075a7 */ /* 0x0002a6000802017f */
[----:B--2---:R-:W-:Y:S05]  /*5960*/  @!P1 NANOSLEEP.SYNCS 0x989680 ;  /* 0x009896800000995d */ /* 0x004fea0003900000 */
[----:B------:R-:W2:Y:S02]  /*5970*/  @!P1 SYNCS.PHASECHK.TRANS64 P1, [R4+URZ], R3 ;  /* 0x00000003040095a7 */ /* 0x000ea4000802007f */
[----:B--2---:R-:W-:Y:S05]  /*5980*/  @!P1 BRA `(.L_x_23) ;  /* 0xfffffffc00ec9947 */ /* 0x004fea000383ffff */
[----:B------:R-:W-:Y:S05]  /*5990*/  BRA `(.L_x_22) ;  /* 0xffffffbc008c7947 */ /* 0x000fea000383ffff */
.L_x_66:
[----:B------:R-:W-:Y:S01]  /*59a0*/  BSSY B1, `(.L_x_99) ;  /* 0x0000006000017945 */ /* 0x000fe20003800000 */
[----:B------:R-:W-:-:S07]  /*59b0*/  IMAD.MOV.U32 R15, RZ, RZ, -0x1 ;  /* 0xffffffffff0f7424 */ /* 0x000fce00078e00ff */
[----:B------:R-:W-:Y:S05]  /*59c0*/  WARPSYNC.COLLECTIVE R15, `(.L_x_100) ;  /* 0x000000000f0c7348 */ /* 0x000fea0003c00000 */
[----:B------:R-:W-:Y:S02]  /*59d0*/  ELECT P6, UR62, PT ;  /* 0x00000000003e782f */ /* 0x000fe400038c0000 */
[----:B------:R-:W-:Y:S01]  /*59e0*/  MOV R14, UR62 ;  /* 0x0000003e000e7c02 */ /* 0x000fe20008000f00 */
[----:B------:R-:W-:Y:S10]  /*59f0*/  ENDCOLLECTIVE ;  /* 0x000000000000791b */ /* 0x000ff40003800000 */
.L_x_100:
[----:B------:R-:W-:Y:S05]  /*5a00*/  BSYNC B1 ;  /* 0x0000000000017941 */ /* 0x000fea0003800000 */
.L_x_99:
[----:B------:R-:W-:Y:S05]  /*5a10*/  BRA `(.L_x_101) ;  /* 0xffffffe800707947 */ /* 0x000fea000383ffff */
.L_x_69:
[----:B-1----:R1:W2:Y:S02]  /*5a20*/  SYNCS.PHASECHK.TRANS64.TRYWAIT P1, [R15+URZ+0x88], R6 ;  /* 0x000088060f0075a7 */ /* 0x0022a4000802017f */
[----:B--2---:R-:W-:Y:S05]  /*5a30*/  @!P1 NANOSLEEP.SYNCS 0x989680 ;  /* 0x009896800000995d */ /* 0x004fea0003900000 */
[----:B------:R-:W2:Y:S02]  /*5a40*/  @!P1 SYNCS.PHASECHK.TRANS64 P1, [R15+URZ+0x88], R6 ;  /* 0x000088060f0095a7 */ /* 0x000ea4000802007f */
[----:B--2---:R-:W-:Y:S05]  /*5a50*/  @!P1 BRA `(.L_x_69) ;  /* 0xfffffffc00f09947 */ /* 0x004fea000383ffff */
[----:B------:R-:W-:Y:S05]  /*5a60*/  BRA `(.L_x_102) ;  /* 0xffffffe800a47947 */ /* 0x000fea000383ffff */
.L_x_78:
[----:B------:R-:W-:Y:S01]  /*5a70*/  BSSY B0, `(.L_x_103) ;  /* 0x0000006000007945 */ /* 0x000fe20003800000 */
[----:B------:R-:W-:-:S07]  /*5a80*/  IMAD.MOV.U32 R15, RZ, RZ, -0x1 ;  /* 0xffffffffff0f7424 */ /* 0x000fce00078e00ff */
[----:B------:R-:W-:Y:S05]  /*5a90*/  WARPSYNC.COLLECTIVE R15, `(.L_x_104) ;  /* 0x000000000f0c7348 */ /* 0x000fea0003c00000 */
[----:B------:R-:W-:Y:S02]  /*5aa0*/  ELECT P6, UR62, PT ;  /* 0x00000000003e782f */ /* 0x000fe400038c0000 */
[----:B------:R-:W-:Y:S01]  /*5ab0*/  MOV R14, UR62 ;  /* 0x0000003e000e7c02 */ /* 0x000fe20008000f00 */
[----:B------:R-:W-:Y:S10]  /*5ac0*/  ENDCOLLECTIVE ;  /* 0x000000000000791b */ /* 0x000ff40003800000 */
.L_x_104:
[----:B------:R-:W-:Y:S05]  /*5ad0*/  BSYNC B0 ;  /* 0x0000000000007941 */ /* 0x000fea0003800000 */
.L_x_103:
[----:B------:R-:W-:Y:S05]  /*5ae0*/  BRA `(.L_x_105) ;  /* 0xfffffff000f87947 */ /* 0x000fea000383ffff */
.L_x_82:
[----:B0-----:R0:W1:Y:S02]  /*5af0*/  SYNCS.PHASECHK.TRANS64.TRYWAIT P0, [R7+URZ], R4 ;  /* 0x00000004070075a7 */ /* 0x001064000800017f */
[----:B-1----:R-:W-:Y:S05]  /*5b00*/  @!P0 NANOSLEEP.SYNCS 0x989680 ;  /* 0x009896800000895d */ /* 0x002fea0003900000 */
[----:B------:R-:W1:Y:S02]  /*5b10*/  @!P0 SYNCS.PHASECHK.TRANS64 P0, [R7+URZ], R4 ;  /* 0x00000004070085a7 */ /* 0x000e64000800007f */
[----:B-1----:R-:W-:Y:S05]  /*5b20*/  @!P0 BRA `(.L_x_82) ;  /* 0xfffffffc00f08947 */ /* 0x002fea000383ffff */
[----:B------:R-:W-:Y:S05]  /*5b30*/  BRA `(.L_x_106) ;  /* 0xfffffff400387947 */ /* 0x000fea000383ffff */
.L_x_83:
[----:B0-----:R0:W1:Y:S02]  /*5b40*/  SYNCS.PHASECHK.TRANS64.TRYWAIT P0, [R8+URZ], R5 ;  /* 0x00000005080075a7 */ /* 0x001064000800017f */
[----:B-1----:R-:W-:Y:S05]  /*5b50*/  @!P0 NANOSLEEP.SYNCS 0x989680 ;  /* 0x009896800000895d */ /* 0x002fea0003900000 */
[----:B------:R-:W1:Y:S02]  /*5b60*/  @!P0 SYNCS.PHASECHK.TRANS64 P0, [R8+URZ], R5 ;  /* 0x00000005080085a7 */ /* 0x000e64000800007f */
[----:B-1----:R-:W-:Y:S05]  /*5b70*/  @!P0 BRA `(.L_x_83) ;  /* 0xfffffffc00f08947 */ /* 0x002fea000383ffff */
[----:B------:R-:W-:Y:S05]  /*5b80*/  BRA `(.L_x_107) ;  /* 0xfffffff400487947 */ /* 0x000fea000383ffff */
.L_x_84:
[----:B0-----:R0:W1:Y:S02]  /*5b90*/  SYNCS.PHASECHK.TRANS64.TRYWAIT P0, [R9+URZ], R4 ;  /* 0x00000004090075a7 */ /* 0x001064000800017f */
[----:B-1----:R-:W-:Y:S05]  /*5ba0*/  @!P0 NANOSLEEP.SYNCS 0x989680 ;  /* 0x009896800000895d */ /* 0x002fea0003900000 */
[----:B------:R-:W1:Y:S02]  /*5bb0*/  @!P0 SYNCS.PHASECHK.TRANS64 P0, [R9+URZ], R4 ;  /* 0x00000004090085a7 */ /* 0x000e64000800007f */
[----:B-1----:R-:W-:Y:S05]  /*5bc0*/  @!P0 BRA `(.L_x_84) ;  /* 0xfffffffc00f08947 */ /* 0x002fea000383ffff */
[----:B------:R-:W-:Y:S05]  /*5bd0*/  BRA `(.L_x_108) ;  /* 0xfffffff400587947 */ /* 0x000fea000383ffff */
.L_x_85:
[----:B0-----:R0:W1:Y:S02]  /*5be0*/  SYNCS.PHASECHK.TRANS64.TRYWAIT P0, [R8+URZ], R5 ;  /* 0x00000005080075a7 */ /* 0x001064000800017f */
[----:B-1----:R-:W-:Y:S05]  /*5bf0*/  @!P0 NANOSLEEP.SYNCS 0x989680 ;  /* 0x009896800000895d */ /* 0x002fea0003900000 */
[----:B------:R-:W1:Y:S02]  /*5c00*/  @!P0 SYNCS.PHASECHK.TRANS64 P0, [R8+URZ], R5 ;  /* 0x00000005080085a7 */ /* 0x000e64000800007f */
[----:B-1----:R-:W-:Y:S05]  /*5c10*/  @!P0 BRA `(.L_x_85) ;  /* 0xfffffffc00f08947 */ /* 0x002fea000383ffff */
[----:B------:R-:W-:Y:S05]  /*5c20*/  BRA `(.L_x_109) ;  /* 0xfffffff400687947 */ /* 0x000fea000383ffff */
.L_x_86:
[----:B0-----:R0:W1:Y:S02]  /*5c30*/  SYNCS.PHASECHK.TRANS64.TRYWAIT P0, [R9+URZ], R4 ;  /* 0x00000004090075a7 */ /* 0x001064000800017f */
[----:B-1----:R-:W-:Y:S05]  /*5c40*/  @!P0 NANOSLEEP.SYNCS 0x989680 ;  /* 0x009896800000895d */ /* 0x002fea0003900000 */
[----:B------:R-:W1:Y:S02]  /*5c50*/  @!P0 SYNCS.PHASECHK.TRANS64 P0, [R9+URZ], R4 ;  /* 0x00000004090085a7 */ /* 0x000e64000800007f */
[----:B-1----:R-:W-:Y:S05]  /*5c60*/  @!P0 BRA `(.L_x_86) ;  /* 0xfffffffc00f08947 */ /* 0x002fea000383ffff */
[----:B------:R-:W-:Y:S05]  /*5c70*/  BRA `(.L_x_110) ;  /* 0xfffffff400787947 */ /* 0x000fea000383ffff */
.L_x_87:
[----:B0-----:R0:W1:Y:S02]  /*5c80*/  SYNCS.PHASECHK.TRANS64.TRYWAIT P0, [R8+URZ], R5 ;  /* 0x00000005080075a7 */ /* 0x001064000800017f */
[----:B-1----:R-:W-:Y:S05]  /*5c90*/  @!P0 NANOSLEEP.SYNCS 0x989680 ;  /* 0x009896800000895d */ /* 0x002fea0003900000 */
[----:B------:R-:W1:Y:S02]  /*5ca0*/  @!P0 SYNCS.PHASECHK.TRANS64 P0, [R8+URZ], R5 ;  /* 0x00000005080085a7 */ /* 0x000e64000800007f */
[----:B-1----:R-:W-:Y:S05]  /*5cb0*/  @!P0 BRA `(.L_x_87) ;  /* 0xfffffffc00f08947 */ /* 0x002fea000383ffff */
[----:B------:R-:W-:Y:S05]  /*5cc0*/  BRA `(.L_x_111) ;  /* 0xfffffff400887947 */ /* 0x000fea000383ffff */
.L_x_88:
[----:B0-----:R0:W1:Y:S02]  /*5cd0*/  SYNCS.PHASECHK.TRANS64.TRYWAIT P0, [R9+URZ], R4 ;  /* 0x00000004090075a7 */ /* 0x001064000800017f */
[----:B-1----:R-:W-:Y:S05]  /*5ce0*/  @!P0 NANOSLEEP.SYNCS 0x989680 ;  /* 0x009896800000895d */ /* 0x002fea0003900000 */
[----:B------:R-:W1:Y:S02]  /*5cf0*/  @!P0 SYNCS.PHASECHK.TRANS64 P0, [R9+URZ], R4 ;  /* 0x00000004090085a7 */ /* 0x000e64000800007f */
[----:B-1----:R-:W-:Y:S05]  /*5d00*/  @!P0 BRA `(.L_x_88) ;  /* 0xfffffffc00f08947 */ /* 0x002fea000383ffff */
[----:B------:R-:W-:Y:S05]  /*5d10*/  BRA `(.L_x_112) ;  /* 0xfffffff400987947 */ /* 0x000fea000383ffff */
.L_x_89:
[----:B0-----:R0:W1:Y:S02]  /*5d20*/  SYNCS.PHASECHK.TRANS64.TRYWAIT P0, [R8+URZ], R5 ;  /* 0x00000005080075a7 */ /* 0x001064000800017f */
[----:B-1----:R-:W-:Y:S05]  /*5d30*/  @!P0 NANOSLEEP.SYNCS 0x989680 ;  /* 0x009896800000895d */ /* 0x002fea0003900000 */
[----:B------:R-:W1:Y:S02]  /*5d40*/  @!P0 SYNCS.PHASECHK.TRANS64 P0, [R8+URZ], R5 ;  /* 0x00000005080085a7 */ /* 0x000e64000800007f */
[----:B-1----:R-:W-:Y:S05]  /*5d50*/  @!P0 BRA `(.L_x_89) ;  /* 0xfffffffc00f08947 */ /* 0x002fea000383ffff */
[----:B------:R-:W-:Y:S05]  /*5d60*/  BRA `(.L_x_113) ;  /* 0xfffffff400a87947 */ /* 0x000fea000383ffff */
.L_x_90:
[----:B0-----:R0:W1:Y:S02]  /*5d70*/  SYNCS.PHASECHK.TRANS64.TRYWAIT P0, [R9+URZ], R4 ;  /* 0x00000004090075a7 */ /* 0x001064000800017f */
[----:B-1----:R-:W-:Y:S05]  /*5d80*/  @!P0 NANOSLEEP.SYNCS 0x989680 ;  /* 0x009896800000895d */ /* 0x002fea0003900000 */
[----:B------:R-:W1:Y:S02]  /*5d90*/  @!P0 SYNCS.PHASECHK.TRANS64 P0, [R9+URZ], R4 ;  /* 0x00000004090085a7 */ /* 0x000e64000800007f */
[----:B-1----:R-:W-:Y:S05]  /*5da0*/  @!P0 BRA `(.L_x_90) ;  /* 0xfffffffc00f08947 */ /* 0x002fea000383ffff */
[----:B------:R-:W-:Y:S05]  /*5db0*/  BRA `(.L_x_114) ;  /* 0xfffffff400b87947 */ /* 0x000fea000383ffff */
.L_x_91:
[----:B0-----:R0:W1:Y:S02]  /*5dc0*/  SYNCS.PHASECHK.TRANS64.TRYWAIT P0, [R8+URZ], R5 ;  /* 0x00000005080075a7 */ /* 0x001064000800017f */
[----:B-1----:R-:W-:Y:S05]  /*5dd0*/  @!P0 NANOSLEEP.SYNCS 0x989680 ;  /* 0x009896800000895d */ /* 0x002fea0003900000 */
[----:B------:R-:W1:Y:S02]  /*5de0*/  @!P0 SYNCS.PHASECHK.TRANS64 P0, [R8+URZ], R5 ;  /* 0x00000005080085a7 */ /* 0x000e64000800007f */
[----:B-1----:R-:W-:Y:S05]  /*5df0*/  @!P0 BRA `(.L_x_91) ;  /* 0xfffffffc00f08947 */ /* 0x002fea000383ffff */
[----:B------:R-:W-:Y:S05]  /*5e00*/  BRA `(.L_x_115) ;  /* 0xfffffff400c87947 */ /* 0x000fea000383ffff */
.L_x_92:
[----:B0-----:R0:W1:Y:S02]  /*5e10*/  SYNCS.PHASECHK.TRANS64.TRYWAIT P0, [R9+URZ], R4 ;  /* 0x00000004090075a7 */ /* 0x001064000800017f */
[----:B-1----:R-:W-:Y:S05]  /*5e20*/  @!P0 NANOSLEEP.SYNCS 0x989680 ;  /* 0x009896800000895d */ /* 0x002fea0003900000 */
[----:B------:R-:W1:Y:S02]  /*5e30*/  @!P0 SYNCS.PHASECHK.TRANS64 P0, [R9+URZ], R4 ;  /* 0x00000004090085a7 */ /* 0x000e64000800007f */
[----:B-1----:R-:W-:Y:S05]  /*5e40*/  @!P0 BRA `(.L_x_92) ;  /* 0xfffffffc00f08947 */ /* 0x002fea000383ffff */
[----:B------:R-:W-:Y:S05]  /*5e50*/  BRA `(.L_x_116) ;  /* 0xfffffff400d87947 */ /* 0x000fea000383ffff */
.L_x_93:
[----:B0-----:R0:W1:Y:S02]  /*5e60*/  SYNCS.PHASECHK.TRANS64.TRYWAIT P0, [R8+URZ], R5 ;  /* 0x00000005080075a7 */ /* 0x001064000800017f */
[----:B-1----:R-:W-:Y:S05]  /*5e70*/  @!P0 NANOSLEEP.SYNCS 0x989680 ;  /* 0x009896800000895d */ /* 0x002fea0003900000 */
[----:B------:R-:W1:Y:S02]  /*5e80*/  @!P0 SYNCS.PHASECHK.TRANS64 P0, [R8+URZ], R5 ;  /* 0x00000005080085a7 */ /* 0x000e64000800007f */
[----:B-1----:R-:W-:Y:S05]  /*5e90*/  @!P0 BRA `(.L_x_93) ;  /* 0xfffffffc00f08947 */ /* 0x002fea000383ffff */
[----:B------:R-:W-:Y:S05]  /*5ea0*/  BRA `(.L_x_117) ;  /* 0xfffffff400e87947 */ /* 0x000fea000383ffff */
.L_x_94:
[----:B0-----:R0:W1:Y:S02]  /*5eb0*/  SYNCS.PHASECHK.TRANS64.TRYWAIT P0, [R9+URZ], R4 ;  /* 0x00000004090075a7 */ /* 0x001064000800017f */
[----:B-1----:R-:W-:Y:S05]  /*5ec0*/  @!P0 NANOSLEEP.SYNCS 0x989680 ;  /* 0x009896800000895d */ /* 0x002fea0003900000 */
[----:B------:R-:W1:Y:S02]  /*5ed0*/  @!P0 SYNCS.PHASECHK.TRANS64 P0, [R9+URZ], R4 ;  /* 0x00000004090085a7 */ /* 0x000e64000800007f */
[----:B-1----:R-:W-:Y:S05]  /*5ee0*/  @!P0 BRA `(.L_x_94) ;  /* 0xfffffffc00f08947 */ /* 0x002fea000383ffff */
[----:B------:R-:W-:Y:S05]  /*5ef0*/  BRA `(.L_x_118) ;  /* 0xfffffff400f87947 */ /* 0x000fea000383ffff */
.L_x_95:
[----:B0-----:R0:W1:Y:S02]  /*5f00*/  SYNCS.PHASECHK.TRANS64.TRYWAIT P0, [R8+URZ], R5 ;  /* 0x00000005080075a7 */ /* 0x001064000800017f */
[----:B-1----:R-:W-:Y:S05]  /*5f10*/  @!P0 NANOSLEEP.SYNCS 0x989680 ;  /* 0x009896800000895d */ /* 0x002fea0003900000 */
[----:B------:R-:W1:Y:S02]  /*5f20*/  @!P0 SYNCS.PHASECHK.TRANS64 P0, [R8+URZ], R5 ;  /* 0x00000005080085a7 */ /* 0x000e64000800007f */
[----:B-1----:R-:W-:Y:S05]  /*5f30*/  @!P0 BRA `(.L_x_95) ;  /* 0xfffffffc00f08947 */ /* 0x002fea000383ffff */
[----:B------:R-:W-:Y:S05]  /*5f40*/  BRA `(.L_x_119) ;  /* 0xfffffff800087947 */ /* 0x000fea000383ffff */
.L_x_96:
[----:B0-----:R0:W1:Y:S02]  /*5f50*/  SYNCS.PHASECHK.TRANS64.TRYWAIT P0, [R9+URZ], R4 ;  /* 0x00000004090075a7 */ /* 0x001064000800017f */
[----:B-1----:R-:W-:Y:S05]  /*5f60*/  @!P0 NANOSLEEP.SYNCS 0x989680 ;  /* 0x009896800000895d */ /* 0x002fea0003900000 */
[----:B------:R-:W1:Y:S02]  /*5f70*/  @!P0 SYNCS.PHASECHK.TRANS64 P0, [R9+URZ], R4 ;  /* 0x00000004090085a7 */ /* 0x000e64000800007f */
[----:B-1----:R-:W-:Y:S05]  /*5f80*/  @!P0 BRA `(.L_x_96) ;  /* 0xfffffffc00f08947 */ /* 0x002fea000383ffff */
[----:B------:R-:W-:Y:S05]  /*5f90*/  BRA `(.L_x_120) ;  /* 0xfffffff800187947 */ /* 0x000fea000383ffff */
.L_x_97:
[----:B0-----:R0:W1:Y:S02]  /*5fa0*/  SYNCS.PHASECHK.TRANS64.TRYWAIT P0, [R6+URZ], R5 ;  /* 0x00000005060075a7 */ /* 0x001064000800017f */
[----:B-1----:R-:W-:Y:S05]  /*5fb0*/  @!P0 NANOSLEEP.SYNCS 0x989680 ;  /* 0x009896800000895d */ /* 0x002fea0003900000 */
[----:B------:R-:W1:Y:S02]  /*5fc0*/  @!P0 SYNCS.PHASECHK.TRANS64 P0, [R6+URZ], R5 ;  /* 0x00000005060085a7 */ /* 0x000e64000800007f */
[----:B-1----:R-:W-:Y:S05]  /*5fd0*/  @!P0 BRA `(.L_x_97) ;  /* 0xfffffffc00f08947 */ /* 0x002fea000383ffff */
[----:B------:R-:W-:Y:S05]  /*5fe0*/  BRA `(.L_x_121) ;  /* 0xfffffff800207947 */ /* 0x000fea000383ffff */
.L_x_122:
[----:B------:R-:W-:-:S00]  /*5ff0*/  BRA `(.L_x_122) ;  /* 0xfffffffc00fc7947 */ /* 0x000fc0000383ffff */
[----:B------:R-:W-:-:S00]  /*6000*/  NOP ;  /* 0x0000000000007918 */ /* 0x000fc00000000000 */
[----:B------:R-:W-:-:S00]  /*6010*/  NOP ;  /* 0x0000000000007918 */ /* 0x000fc00000000000 */
[----:B------:R-:W-:-:S00]  /*6020*/  NOP ;  /* 0x0000000000007918 */ /* 0x000fc00000000000 */
[----:B------:R-:W-:-:S00]  /*6030*/  NOP ;  /* 0x0000000000007918 */ /* 0x000fc00000000000 */
[----:B------:R-:W-:-:S00]  /*6040*/  NOP ;  /* 0x0000000000007918 */ /* 0x000fc00000000000 */
[----:B------:R-:W-:-:S00]  /*6050*/  NOP ;  /* 0x0000000000007918 */ /* 0x000fc00000000000 */
[----:B------:R-:W-:-:S00]  /*6060*/  NOP ;  /* 0x0000000000007918 */ /* 0x000fc00000000000 */
[----:B------:R-:W-:-:S00]  /*6070*/  NOP ;  /* 0x0000000000007918 */ /* 0x000fc00000000000 */
.L_x_123:


//--------------------- .nv.global.init           --------------------------
	.section	.nv.global.init,"aw",@progbits
.nv.global.init:
	.type		$str$22,@object
	.size		$str$22,($str$23 - $str$22)
$str$22:
        /*0000*/ 	.byte	0x6b, 0x5f, 0x74, 0x69, 0x6c, 0x65, 0x5f, 0x63, 0x6f, 0x75, 0x6e, 0x74, 0x20, 0x3e, 0x3d, 0x20
        /*0010*/ 	.byte	0x31, 0x00
	.type		$str$23,@object
	.size		$str$23,(__unnamed_1 - $str$23)
$str$23:
        /*0012*/ 	.byte	0x2f, 0x74, 0x6d, 0x70, 0x2f, 0x63, 0x75, 0x74, 0x6c, 0x61, 0x73, 0x73, 0x5f, 0x73, 0x77, 0x65
        /*0022*/ 	.byte	0x65, 0x70, 0x5f, 0x73, 0x72, 0x63, 0x2f, 0x69, 0x6e, 0x63, 0x6c, 0x75, 0x64, 0x65, 0x2f, 0x63
        /*0032*/ 	.byte	0x75, 0x74, 0x6c, 0x61, 0x73, 0x73, 0x2f, 0x67, 0x65, 0x6d, 0x6d, 0x2f, 0x63, 0x6f, 0x6c, 0x6c
        /*0042*/ 	.byte	0x65, 0x63, 0x74, 0x69, 0x76, 0x65, 0x2f, 0x73, 0x6d, 0x39, 0x30, 0x5f, 0x6d, 0x6d, 0x61, 0x5f
        /*0052*/ 	.byte	0x74, 0x6d, 0x61, 0x5f, 0x67, 0x6d, 0x6d, 0x61, 0x5f, 0x73, 0x73, 0x5f, 0x77, 0x61, 0x72, 0x70
        /*0062*/ 	.byte	0x73, 0x70, 0x65, 0x63, 0x69, 0x61, 0x6c, 0x69, 0x7a, 0x65, 0x64, 0x2e, 0x68, 0x70, 0x70, 0x00
	.type		__unnamed_1,@object
	.size		__unnamed_1,(.L_0 - __unnamed_1)
__unnamed_1:
        /*0072*/ 	.byte	0x76, 0x6f, 0x69, 0x64, 0x20, 0x63, 0x75, 0x74, 0x6c, 0x61, 0x73, 0x73, 0x3a, 0x3a, 0x67, 0x65
        /* <DEDUP_REMOVED lines=179> */
        /*0bb2*/ 	.byte	0x64, 0x65, 0x6e, 0x74, 0x69, 0x74, 0x79, 0x5d, 0x00
.L_0:


//--------------------- .nv.shared._ZN7cutlass13device_kernelINS_4gemm6kernel13GemmUniversalIN4cute5tupleIJiiiiEEENS1_10collective13CollectiveMmaINS1_34MainloopSm90TmaGmmaWarpSpecializedILi17ENS5_IJNS4_1CILi1EEESB_SB_EEENS1_35KernelTmaWarpSpecializedCooperativeEEENS5_IJNSA_ILi192EEENSA_ILi16EEENSA_ILi32EEEEEENS_6half_tENS5_IJlSB_lEEESJ_SK_NS4_8TiledMMAINS4_8MMA_AtomIJNS4_4SM904GMMA25MMA_64x16x16_F32F16F16_SSILNSO_5MajorE0ELSQ_0ELNSO_7ScaleInE1ELSR_1EEEEEENS4_6LayoutINS5_IJNSA_ILi2EEESB_SB_EEENS5_IJSB_NSA_ILi0EEESX_EEEEENS5_IJNS4_10UnderscoreES10_S10_EEEEENS4_13SM90_TMA_LOADENS4_14ComposedLayoutINS4_7SwizzleILi2ELi4ELi3EEENS4_18smem_ptr_flag_bitsILi16EEENSU_INS5_IJNSA_ILi8EEESH_EEENS5_IJSH_SB_EEEEEEEvNS4_8identityES13_S1D_vS1E_EENS_8epilogue10collective6detail29Sm90TmaWarpSpecializedAdapterINS1H_15DefaultEpilogueISJ_SK_SK_NS1G_6thread17LinearCombinationISJ_Li1EffLNS1L_9ScaleType4KindE0ELNS_15FloatRoundStyleE2ESJ_EENS1_15EpilogueDefaultEEEEEvvEEEEvNT_6ParamsE --------------------------
	.section	.nv.shared._ZN7cutlass13device_kernelINS_4gemm6kernel13GemmUniversalIN4cute5tupleIJiiiiEEENS1_10collective13CollectiveMmaINS1_34MainloopSm90TmaGmmaWarpSpecializedILi17ENS5_IJNS4_1CILi1EEESB_SB_EEENS1_35KernelTmaWarpSpecializedCooperativeEEENS5_IJNSA_ILi192EEENSA_ILi16EEENSA_ILi32EEEEEENS_6half_tENS5_IJlSB_lEEESJ_SK_NS4_8TiledMMAINS4_8MMA_AtomIJNS4_4SM904GMMA25MMA_64x16x16_F32F16F16_SSILNSO_5MajorE0ELSQ_0ELNSO_7ScaleInE1ELSR_1EEEEEENS4_6LayoutINS5_IJNSA_ILi2EEESB_SB_EEENS5_IJSB_NSA_ILi0EEESX_EEEEENS5_IJNS4_10UnderscoreES10_S10_EEEEENS4_13SM90_TMA_LOADENS4_14ComposedLayoutINS4_7SwizzleILi2ELi4ELi3EEENS4_18smem_ptr_flag_bitsILi16EEENSU_INS5_IJNSA_ILi8EEESH_EEENS5_IJSH_SB_EEEEEEEvNS4_8identityES13_S1D_vS1E_EENS_8epilogue10collective6detail29Sm90TmaWarpSpecializedAdapterINS1H_15DefaultEpilogueISJ_SK_SK_NS1G_6thread17LinearCombinationISJ_Li1EffLNS1L_9ScaleType4KindE0ELNS_15FloatRoundStyleE2ESJ_EENS1_15EpilogueDefaultEEEEEvvEEEEvNT_6ParamsE,"aw",@nobits
	.sectionflags	@""
	.align	16
	.zero		1024


//--------------------- .nv.shared.reserved.0     --------------------------
	.section	.nv.shared.reserved.0,"aw",@nobits
	.weak		__nv_reservedSMEM_offset_0_alias
	.size		__nv_reservedSMEM_offset_0_alias, 0, 0
	.other		__nv_reservedSMEM_offset_0_alias,@"STO_CUDA_RESERVED_SHARED STV_DEFAULT"
__nv_reservedSMEM_offset_0_alias:
	.zero		0


//--------------------- .nv.global                --------------------------
	.section	.nv.global,"aw",@nobits
.nv.global:
	.type		_ZN39_INTERNAL_12c501ab_4_k_cu_86279b02_55644cute1_E,@object
	.size		_ZN39_INTERNAL_12c501ab_4_k_cu_86279b02_55644cute1_E,(_ZN39_INTERNAL_12c501ab_4_k_cu_86279b02_55644cuda3std3__45__cpo6cbeginE - _ZN39_INTERNAL_12c501ab_4_k_cu_86279b02_55644cute1_E)
_ZN39_INTERNAL_12c501ab_4_k_cu_86279b02_55644cute1_E:
	.zero		1
	.type		_ZN39_INTERNAL_12c501ab_4_k_cu_86279b02_55644cuda3std3__45__cpo6cbeginE,@object
	.size		_ZN39_INTERNAL_12c501ab_4_k_cu_86279b02_55644cuda3std3__45__cpo6cbeginE,(_ZN39_INTERNAL_12c501ab_4_k_cu_86279b02_55644cuda3std3__48in_placeE - _ZN39_INTERNAL_12c501ab_4_k_cu_86279b02_55644cuda3std3__45__cpo6cbeginE)
_ZN39_INTERNAL_12c501ab_4_k_cu_86279b02_55644cuda3std3__45__cpo6cbeginE:
	.zero		1
	.type		_ZN39_INTERNAL_12c501ab_4_k_cu_86279b02_55644cuda3std3__48in_placeE,@object
	.size		_ZN39_INTERNAL_12c501ab_4_k_cu_86279b02_55644cuda3std3__48in_placeE,(_ZN39_INTERNAL_12c501ab_4_k_cu_86279b02_55644cuda3std6ranges3__45__cpo9iter_moveE - _ZN39_INTERNAL_12c501ab_4_k_cu_86279b02_55644cuda3std3__48in_placeE)
_ZN39_INTERNAL_12c501ab_4_k_cu_86279b02_55644cuda3std3__48in_placeE:
	.zero		1
	.type		_ZN39_INTERNAL_12c501ab_4_k_cu_86279b02_55644cuda3std6ranges3__45__cpo9iter_moveE,@object
	.size		_ZN39_INTERNAL_12c501ab_4_k_cu_86279b02_55644cuda3std6ranges3__45__cpo9iter_moveE,(_ZN39_INTERNAL_12c501ab_4_k_cu_86279b02_55644cuda3std3__45__cpo5beginE - _ZN39_INTERNAL_12c501ab_4_k_cu_86279b02_55644cuda3std6ranges3__45__cpo9iter_moveE)
_ZN39_INTERNAL_12c501ab_4_k_cu_86279b02_55644cuda3std6ranges3__45__cpo9iter_moveE:
	.zero		1
	.type		_ZN39_INTERNAL_12c501ab_4_k_cu_86279b02_55644cuda3std3__45__cpo5beginE,@object
	.size		_ZN39_INTERNAL_12c501ab_4_k_cu_86279b02_55644cuda3std3__45__cpo5beginE,(_ZN39_INTERNAL_12c501ab_4_k_cu_86279b02_55644cuda3std3__441_GLOBAL__N__12c501ab_4_k_cu_86279b02_55646ignoreE - _ZN39_INTERNAL_12c501ab_4_k_cu_86279b02_55644cuda3std3__45__cpo5beginE)
_ZN39_INTERNAL_12c501ab_4_k_cu_86279b02_55644cuda3std3__45__cpo5beginE:
	.zero		1
	.type		_ZN39_INTERNAL_12c501ab_4_k_cu_86279b02_55644cuda3std3__441_GLOBAL__N__12c501ab_4_k_cu_86279b02_55646ignoreE,@object
	.size		_ZN39_INTERNAL_12c501ab_4_k_cu_86279b02_55644cuda3std3__441_GLOBAL__N__12c501ab_4_k_cu_86279b02_55646ignoreE,(_ZN39_INTERNAL_12c501ab_4_k_cu_86279b02_55644cute7productE - _ZN39_INTERNAL_12c501ab_4_k_cu_86279b02_55644cuda3std3__441_GLOBAL__N__12c501ab_4_k_cu_86279b02_55646ignoreE)
_ZN39_INTERNAL_12c501ab_4_k_cu_86279b02_55644cuda3std3__441_GLOBAL__N__12c501ab_4_k_cu_86279b02_55646ignoreE:
	.zero		1
	.type		_ZN39_INTERNAL_12c501ab_4_k_cu_86279b02_55644cute7productE,@object
	.size		_ZN39_INTERNAL_12c501ab_4_k_cu_86279b02_55644cute7productE,(_ZN39_INTERNAL_12c501ab_4_k_cu_86279b02_55644cuda3std3__45__cpo3endE - _ZN39_INTERNAL_12c501ab_4_k_cu_86279b02_55644cute7productE)
_ZN39_INTERNAL_12c501ab_4_k_cu_86279b02_55644cute7productE:
	.zero		1
	.type		_ZN39_INTERNAL_12c501ab_4_k_cu_86279b02_55644cuda3std3__45__cpo3endE,@object
	.size		_ZN39_INTERNAL_12c501ab_4_k_cu_86279b02_55644cuda3std3__45__cpo3endE,(_ZN39_INTERNAL_12c501ab_4_k_cu_86279b02_55644cuda3std3__419piecewise_constructE - _ZN39_INTERNAL_12c501ab_4_k_cu_86279b02_55644cuda3std3__45__cpo3endE)
_ZN39_INTERNAL_12c501ab_4_k_cu_86279b02_55644cuda3std3__45__cpo3endE:
	.zero		1
	.type		_ZN39_INTERNAL_12c501ab_4_k_cu_86279b02_55644cuda3std3__419piecewise_constructE,@object
	.size		_ZN39_INTERNAL_12c501ab_4_k_cu_86279b02_55644cuda3std3__419piecewise_constructE,(_ZN39_INTERNAL_12c501ab_4_k_cu_86279b02_55644cuda3std3__45__cpo4cendE - _ZN39_INTERNAL_12c501ab_4_k_cu_86279b02_55644cuda3std3__419piecewise_constructE)
_ZN39_INTERNAL_12c501ab_4_k_cu_86279b02_55644cuda3std3__419piecewise_constructE:
	.zero		1
	.type		_ZN39_INTERNAL_12c501ab_4_k_cu_86279b02_55644cuda3std3__45__cpo4cendE,@object
	.size		_ZN39_INTERNAL_12c501ab_4_k_cu_86279b02_55644cuda3std3__45__cpo4cendE,(_ZN39_INTERNAL_12c501ab_4_k_cu_86279b02_55644cuda3std6ranges3__45__cpo4swapE - _ZN39_INTERNAL_12c501ab_4_k_cu_86279b02_55644cuda3std3__45__cpo4cendE)
_ZN39_INTERNAL_12c501ab_4_k_cu_86279b02_55644cuda3std3__45__cpo4cendE:
	.zero		1
	.type		_ZN39_INTERNAL_12c501ab_4_k_cu_86279b02_55644cuda3std6ranges3__45__cpo4swapE,@object
	.size		_ZN39_INTERNAL_12c501ab_4_k_cu_86279b02_55644cuda3std6ranges3__45__cpo4swapE,(.L_8 - _ZN39_INTERNAL_12c501ab_4_k_cu_86279b02_55644cuda3std6ranges3__45__cpo4swapE)
_ZN39_INTERNAL_12c501ab_4_k_cu_86279b02_55644cuda3std6ranges3__45__cpo4swapE:
	.zero		1
.L_8:


//--------------------- .nv.constant0._ZN7cutlass13device_kernelINS_4gemm6kernel13GemmUniversalIN4cute5tupleIJiiiiEEENS1_10collective13CollectiveMmaINS1_34MainloopSm90TmaGmmaWarpSpecializedILi17ENS5_IJNS4_1CILi1EEESB_SB_EEENS1_35KernelTmaWarpSpecializedCooperativeEEENS5_IJNSA_ILi192EEENSA_ILi16EEENSA_ILi32EEEEEENS_6half_tENS5_IJlSB_lEEESJ_SK_NS4_8TiledMMAINS4_8MMA_AtomIJNS4_4SM904GMMA25MMA_64x16x16_F32F16F16_SSILNSO_5MajorE0ELSQ_0ELNSO_7ScaleInE1ELSR_1EEEEEENS4_6LayoutINS5_IJNSA_ILi2EEESB_SB_EEENS5_IJSB_NSA_ILi0EEESX_EEEEENS5_IJNS4_10UnderscoreES10_S10_EEEEENS4_13SM90_TMA_LOADENS4_14ComposedLayoutINS4_7SwizzleILi2ELi4ELi3EEENS4_18smem_ptr_flag_bitsILi16EEENSU_INS5_IJNSA_ILi8EEESH_EEENS5_IJSH_SB_EEEEEEEvNS4_8identityES13_S1D_vS1E_EENS_8epilogue10collective6detail29Sm90TmaWarpSpecializedAdapterINS1H_15DefaultEpilogueISJ_SK_SK_NS1G_6thread17LinearCombinationISJ_Li1EffLNS1L_9ScaleType4KindE0ELNS_15FloatRoundStyleE2ESJ_EENS1_15EpilogueDefaultEEEEEvvEEEEvNT_6ParamsE --------------------------
	.section	.nv.constant0._ZN7cutlass13device_kernelINS_4gemm6kernel13GemmUniversalIN4cute5tupleIJiiiiEEENS1_10collective13CollectiveMmaINS1_34MainloopSm90TmaGmmaWarpSpecializedILi17ENS5_IJNS4_1CILi1EEESB_SB_EEENS1_35KernelTmaWarpSpecializedCooperativeEEENS5_IJNSA_ILi192EEENSA_ILi16EEENSA_ILi32EEEEEENS_6half_tENS5_IJlSB_lEEESJ_SK_NS4_8TiledMMAINS4_8MMA_AtomIJNS4_4SM904GMMA25MMA_64x16x16_F32F16F16_SSILNSO_5MajorE0ELSQ_0ELNSO_7ScaleInE1ELSR_1EEEEEENS4_6LayoutINS5_IJNSA_ILi2EEESB_SB_EEENS5_IJSB_NSA_ILi0EEESX_EEEEENS5_IJNS4_10UnderscoreES10_S10_EEEEENS4_13SM90_TMA_LOADENS4_14ComposedLayoutINS4_7SwizzleILi2ELi4ELi3EEENS4_18smem_ptr_flag_bitsILi16EEENSU_INS5_IJNSA_ILi8EEESH_EEENS5_IJSH_SB_EEEEEEEvNS4_8identityES13_S1D_vS1E_EENS_8epilogue10collective6detail29Sm90TmaWarpSpecializedAdapterINS1H_15DefaultEpilogueISJ_SK_SK_NS1G_6thread17LinearCombinationISJ_Li1EffLNS1L_9ScaleType4KindE0ELNS_15FloatRoundStyleE2ESJ_EENS1_15EpilogueDefaultEEEEEvvEEEEvNT_6ParamsE,"a",@progbits
	.sectionflags	@""
	.align	4
.nv.constant0._ZN7cutlass13device_kernelINS_4gemm6kernel13GemmUniversalIN4cute5tupleIJiiiiEEENS1_10collective13CollectiveMmaINS1_34MainloopSm90TmaGmmaWarpSpecializedILi17ENS5_IJNS4_1CILi1EEESB_SB_EEENS1_35KernelTmaWarpSpecializedCooperativeEEENS5_IJNSA_ILi192EEENSA_ILi16EEENSA_ILi32EEEEEENS_6half_tENS5_IJlSB_lEEESJ_SK_NS4_8TiledMMAINS4_8MMA_AtomIJNS4_4SM904GMMA25MMA_64x16x16_F32F16F16_SSILNSO_5MajorE0ELSQ_0ELNSO_7ScaleInE1ELSR_1EEEEEENS4_6LayoutINS5_IJNSA_ILi2EEESB_SB_EEENS5_IJSB_NSA_ILi0EEESX_EEEEENS5_IJNS4_10UnderscoreES10_S10_EEEEENS4_13SM90_TMA_LOADENS4_14ComposedLayoutINS4_7SwizzleILi2ELi4ELi3EEENS4_18smem_ptr_flag_bitsILi16EEENSU_INS5_IJNSA_ILi8EEESH_EEENS5_IJSH_SB_EEEEEEEvNS4_8identityES13_S1D_vS1E_EENS_8epilogue10collective6detail29Sm90TmaWarpSpecializedAdapterINS1H_15DefaultEpilogueISJ_SK_SK_NS1G_6thread17LinearCombinationISJ_Li1EffLNS1L_9ScaleType4KindE0ELNS_15FloatRoundStyleE2ESJ_EENS1_15EpilogueDefaultEEEEEvvEEEEvNT_6ParamsE:
	.zero		1664


//--------------------- SYMBOLS --------------------------

	.type		.nv.reservedSmem.offset0,@object
	.size		.nv.reservedSmem.offset0,0x4
	.type		__assertfail,@function
